// auto-generated by cutlass_sweep.conv — config: {"arch": "sm_100", "cluster_m": 1, "cluster_n": 1, "conv_kind": "fprop", "dtype": "e4m3", "ndim": 3, "tile_k": 32, "tile_m": 64, "tile_n": 128}
#include "cutlass/cutlass.h"
#include "cute/tensor.hpp"
#include "cutlass/kernel_hardware_info.hpp"
#include "cutlass/conv/convolution.h"
#include "cutlass/conv/dispatch_policy.hpp"
#include "cutlass/conv/collective/collective_builder.hpp"
#include "cutlass/conv/kernel/conv_universal.hpp"
#include "cutlass/conv/device/conv_universal_adapter.hpp"
#include "cutlass/epilogue/collective/collective_builder.hpp"

using namespace cute;
using Elem = cutlass::float_e4m3_t;
using Acc  = float;
using LayoutAB = cutlass::layout::TensorNDHWC;
using LayoutC  = cutlass::layout::TensorNDHWC;
constexpr auto ConvOp = cutlass::conv::Operator::kFprop;
using TileShape    = Shape<_64, _128, Shape<_32>>;
using ClusterShape = Shape<_1, _1, _1>;

using CollectiveEpilogue = typename cutlass::epilogue::collective::CollectiveBuilder<
    cutlass::arch::Sm100, cutlass::arch::OpClassTensorOp,
    TileShape, ClusterShape,
    cutlass::epilogue::collective::EpilogueTileAuto,
    Acc, Acc,
    Elem, LayoutC, 128 / cutlass::sizeof_bits<Elem>::value,
    Elem, LayoutC, 128 / cutlass::sizeof_bits<Elem>::value,
    cutlass::epilogue::collective::EpilogueScheduleAuto
  >::CollectiveOp;

using CollectiveMainloop = typename cutlass::conv::collective::CollectiveBuilder<
    cutlass::arch::Sm100, cutlass::arch::OpClassTensorOp, ConvOp,
    Elem, LayoutAB, 128 / cutlass::sizeof_bits<Elem>::value,
    Elem, LayoutAB, 128 / cutlass::sizeof_bits<Elem>::value,
    Acc,
    TileShape, ClusterShape,
    cutlass::conv::collective::StageCountAutoCarveout<
        static_cast<int>(sizeof(typename CollectiveEpilogue::SharedStorage))>,
    cutlass::conv::collective::KernelScheduleAuto
  >::CollectiveOp;

using ProblemShape = cutlass::conv::ConvProblemShape<
    ConvOp, CollectiveMainloop::DispatchPolicy::NumSpatialDimensions>;
using ConvKernel = cutlass::conv::kernel::ConvUniversal<
    ProblemShape, CollectiveMainloop, CollectiveEpilogue>;
using Conv = cutlass::conv::device::ConvUniversalAdapter<ConvKernel>;

auto* _anchor = &cutlass::device_kernel<ConvKernel>;


// ===== COMPILED SASS (sm_100a) =====

	.target	sm_100a

	.elftype	@"ET_EXEC"


//--------------------- .note.nv.tkinfo           --------------------------
	.section	.note.nv.tkinfo,"",@"SHT_NOTE"
	.sectionflags	@"SHF_NOTE_NV_TKINFO"
	.tkinfo
        /*0018*/ 	.word	0x00000002
        /*0030*/ 	.string	""
        /*0030*/ 	.string	"ptxas"
        /*0030*/ 	.string	"Cuda compilation tools, release 13.0, V13.0.88"
        /*0030*/ 	.string	"Build cuda_13.0.r13.0/compiler.36424714_0"
        /*0030*/ 	.string	"-arch sm_100a -m 64 "



//--------------------- .note.nv.cuinfo           --------------------------
	.section	.note.nv.cuinfo,"",@"SHT_NOTE"
	.sectionflags	@"SHF_NOTE_NV_CUINFO"
        /*0018*/ 	.short	0x0002
        /*001a*/ 	.short	0x0064
        /*001c*/ 	.short	0x0082
	.zero		2


//--------------------- .nv.info                  --------------------------
	.section	.nv.info,"",@"SHT_CUDA_INFO"
	.align	4


	//----- nvinfo : EIATTR_REGCOUNT
	.align		4
        /*0000*/ 	.byte	0x04, 0x2f
        /*0002*/ 	.short	(.L_19 - .L_18)
	.align		4
.L_18:
        /*0004*/ 	.word	index@(_ZN7cutlass13device_kernelINS_4conv6kernel13ConvUniversalINS1_16ConvProblemShapeILNS1_8OperatorE0ELi3EEENS1_10collective14CollectiveConvINS1_47MainloopSm100TmaUmmaWarpSpecializedImplicitGemmILS5_0ELi34ELi3ELi1ELi2EN4cute5tupleIJNSA_1CILi1EEESD_SD_EEEEENSB_IJNSC_ILi64EEENSC_ILi128EEENSB_IJNSC_ILi32EEEEEEEEENS_12float_e4m3_tESL_NSA_8TiledMMAINSA_8MMA_AtomIJNSA_10MMA_TraitsINSA_19SM100_MMA_F8F6F4_SSEJSL_SL_fSG_SH_NSA_17integral_constantINSA_4UMMA5MajorELSS_0EEEST_NSQ_INSR_7ScaleInELSU_0EEESV_EEEEEENSA_6LayoutISE_NSB_IJNSC_ILi0EEESZ_SZ_EEEEENSB_IJNSA_10UnderscoreES12_S12_EEEEENS7_6detail27Sm100ImplicitGemmTileTraitsINSA_20SM90_TMA_LOAD_IM2COLENSA_14ComposedLayoutINSA_7SwizzleILi1ELi4ELi3EEENSA_18smem_ptr_flag_bitsILi8EEENSY_INSB_IJNSC_ILi8EEESI_EEENSB_IJSI_SD_EEEEEEEvEENS16_INSA_13SM90_TMA_LOADES1H_vEEEENS_8epilogue10collective18CollectiveEpilogueINS1M_23Sm100TmaWarpSpecializedILi2ELi2ELi32ELb0ELb0EEEJSK_NSB_IJNSY_ISG_SD_EES1R_EEESL_NSB_IJNSB_IJllllEEESD_SZ_EEESL_S1U_NS1M_6fusion15FusionCallbacksIS1Q_NS1V_17LinearCombinationISL_fSL_fLNS_15FloatRoundStyleE2EEESK_S1S_JEEENSA_5SM1004TMEM4LOAD26SM100_TMEM_LOAD_16dp32b32xES17_NS18_INS19_ILi2ELi4ELi3EEES1C_NSY_INSB_IJS1D_SG_EEENSB_IJSG_SD_EEEEEEENSA_39AutoVectorizingCopyWithAssumedAlignmentILi128EEENSA_21SM90_TMA_STORE_IM2COLES29_S2B_S2B_EEEvvEEEEvNT_6ParamsE)
        /*0008*/ 	.word	0x00000080


	//----- nvinfo : EIATTR_FRAME_SIZE
	.align		4
.L_19:
        /*000c*/ 	.byte	0x04, 0x11
        /*000e*/ 	.short	(.L_21 - .L_20)
	.align		4
.L_20:
        /*0010*/ 	.word	index@($__internal_2_$__cuda_sm10x_tcgen05_guardrail_trap_unallocated_columns_being_dealloced)
        /*0014*/ 	.word	0x00000008


	//----- nvinfo : EIATTR_FRAME_SIZE
	.align		4
.L_21:
        /*0018*/ 	.byte	0x04, 0x11
        /*001a*/ 	.short	(.L_23 - .L_22)
	.align		4
.L_22:
        /*001c*/ 	.word	index@($__internal_1_$__cuda_sm10x_tcgen05_guardrail_trap_phase_invalid_during_alloc)
        /*0020*/ 	.word	0x00000008


	//----- nvinfo : EIATTR_FRAME_SIZE
	.align		4
.L_23:
        /*0024*/ 	.byte	0x04, 0x11
        /*0026*/ 	.short	(.L_25 - .L_24)
	.align		4
.L_24:
        /*0028*/ 	.word	index@($__internal_0_$__cuda_sm10x_tcgen05_guardrail_trap_col_being_dealloced_not_returned_by_alloc)
        /*002c*/ 	.word	0x00000008


	//----- nvinfo : EIATTR_FRAME_SIZE
	.align		4
.L_25:
        /*0030*/ 	.byte	0x04, 0x11
        /*0032*/ 	.short	(.L_27 - .L_26)
	.align		4
.L_26:
        /*0034*/ 	.word	index@(_ZN7cutlass13device_kernelINS_4conv6kernel13ConvUniversalINS1_16ConvProblemShapeILNS1_8OperatorE0ELi3EEENS1_10collective14CollectiveConvINS1_47MainloopSm100TmaUmmaWarpSpecializedImplicitGemmILS5_0ELi34ELi3ELi1ELi2EN4cute5tupleIJNSA_1CILi1EEESD_SD_EEEEENSB_IJNSC_ILi64EEENSC_ILi128EEENSB_IJNSC_ILi32EEEEEEEEENS_12float_e4m3_tESL_NSA_8TiledMMAINSA_8MMA_AtomIJNSA_10MMA_TraitsINSA_19SM100_MMA_F8F6F4_SSEJSL_SL_fSG_SH_NSA_17integral_constantINSA_4UMMA5MajorELSS_0EEEST_NSQ_INSR_7ScaleInELSU_0EEESV_EEEEEENSA_6LayoutISE_NSB_IJNSC_ILi0EEESZ_SZ_EEEEENSB_IJNSA_10UnderscoreES12_S12_EEEEENS7_6detail27Sm100ImplicitGemmTileTraitsINSA_20SM90_TMA_LOAD_IM2COLENSA_14ComposedLayoutINSA_7SwizzleILi1ELi4ELi3EEENSA_18smem_ptr_flag_bitsILi8EEENSY_INSB_IJNSC_ILi8EEESI_EEENSB_IJSI_SD_EEEEEEEvEENS16_INSA_13SM90_TMA_LOADES1H_vEEEENS_8epilogue10collective18CollectiveEpilogueINS1M_23Sm100TmaWarpSpecializedILi2ELi2ELi32ELb0ELb0EEEJSK_NSB_IJNSY_ISG_SD_EES1R_EEESL_NSB_IJNSB_IJllllEEESD_SZ_EEESL_S1U_NS1M_6fusion15FusionCallbacksIS1Q_NS1V_17LinearCombinationISL_fSL_fLNS_15FloatRoundStyleE2EEESK_S1S_JEEENSA_5SM1004TMEM4LOAD26SM100_TMEM_LOAD_16dp32b32xES17_NS18_INS19_ILi2ELi4ELi3EEES1C_NSY_INSB_IJS1D_SG_EEENSB_IJSG_SD_EEEEEEENSA_39AutoVectorizingCopyWithAssumedAlignmentILi128EEENSA_21SM90_TMA_STORE_IM2COLES29_S2B_S2B_EEEvvEEEEvNT_6ParamsE)
        /*0038*/ 	.word	0x00000008


	//----- nvinfo : EIATTR_MIN_STACK_SIZE
	.align		4
.L_27:
        /*003c*/ 	.byte	0x04, 0x12
        /*003e*/ 	.short	(.L_29 - .L_28)
	.align		4
.L_28:
        /*0040*/ 	.word	index@(_ZN7cutlass13device_kernelINS_4conv6kernel13ConvUniversalINS1_16ConvProblemShapeILNS1_8OperatorE0ELi3EEENS1_10collective14CollectiveConvINS1_47MainloopSm100TmaUmmaWarpSpecializedImplicitGemmILS5_0ELi34ELi3ELi1ELi2EN4cute5tupleIJNSA_1CILi1EEESD_SD_EEEEENSB_IJNSC_ILi64EEENSC_ILi128EEENSB_IJNSC_ILi32EEEEEEEEENS_12float_e4m3_tESL_NSA_8TiledMMAINSA_8MMA_AtomIJNSA_10MMA_TraitsINSA_19SM100_MMA_F8F6F4_SSEJSL_SL_fSG_SH_NSA_17integral_constantINSA_4UMMA5MajorELSS_0EEEST_NSQ_INSR_7ScaleInELSU_0EEESV_EEEEEENSA_6LayoutISE_NSB_IJNSC_ILi0EEESZ_SZ_EEEEENSB_IJNSA_10UnderscoreES12_S12_EEEEENS7_6detail27Sm100ImplicitGemmTileTraitsINSA_20SM90_TMA_LOAD_IM2COLENSA_14ComposedLayoutINSA_7SwizzleILi1ELi4ELi3EEENSA_18smem_ptr_flag_bitsILi8EEENSY_INSB_IJNSC_ILi8EEESI_EEENSB_IJSI_SD_EEEEEEEvEENS16_INSA_13SM90_TMA_LOADES1H_vEEEENS_8epilogue10collective18CollectiveEpilogueINS1M_23Sm100TmaWarpSpecializedILi2ELi2ELi32ELb0ELb0EEEJSK_NSB_IJNSY_ISG_SD_EES1R_EEESL_NSB_IJNSB_IJllllEEESD_SZ_EEESL_S1U_NS1M_6fusion15FusionCallbacksIS1Q_NS1V_17LinearCombinationISL_fSL_fLNS_15FloatRoundStyleE2EEESK_S1S_JEEENSA_5SM1004TMEM4LOAD26SM100_TMEM_LOAD_16dp32b32xES17_NS18_INS19_ILi2ELi4ELi3EEES1C_NSY_INSB_IJS1D_SG_EEENSB_IJSG_SD_EEEEEEENSA_39AutoVectorizingCopyWithAssumedAlignmentILi128EEENSA_21SM90_TMA_STORE_IM2COLES29_S2B_S2B_EEEvvEEEEvNT_6ParamsE)
        /*0044*/ 	.word	0x00000008
.L_29:


//--------------------- .nv.compat                --------------------------
	.section	.nv.compat,"",@"SHT_CUDA_COMPAT_INFO"
	.align	4
        /*0000*/ 	.byte	0x02, 0x09, 0x01, 0x00, 0x02, 0x02, 0x02, 0x00, 0x02, 0x05, 0x05, 0x00, 0x03, 0x07, 0x01, 0x01
        /*0010*/ 	.byte	0x02, 0x03, 0x01, 0x00, 0x02, 0x06, 0x01, 0x00, 0x04, 0x0b, 0x08, 0x00, 0x09, 0x00, 0x00, 0x00
        /*0020*/ 	.byte	0x00, 0x00, 0x00, 0x00


//--------------------- .nv.info._ZN7cutlass13device_kernelINS_4conv6kernel13ConvUniversalINS1_16ConvProblemShapeILNS1_8OperatorE0ELi3EEENS1_10collective14CollectiveConvINS1_47MainloopSm100TmaUmmaWarpSpecializedImplicitGemmILS5_0ELi34ELi3ELi1ELi2EN4cute5tupleIJNSA_1CILi1EEESD_SD_EEEEENSB_IJNSC_ILi64EEENSC_ILi128EEENSB_IJNSC_ILi32EEEEEEEEENS_12float_e4m3_tESL_NSA_8TiledMMAINSA_8MMA_AtomIJNSA_10MMA_TraitsINSA_19SM100_MMA_F8F6F4_SSEJSL_SL_fSG_SH_NSA_17integral_constantINSA_4UMMA5MajorELSS_0EEEST_NSQ_INSR_7ScaleInELSU_0EEESV_EEEEEENSA_6LayoutISE_NSB_IJNSC_ILi0EEESZ_SZ_EEEEENSB_IJNSA_10UnderscoreES12_S12_EEEEENS7_6detail27Sm100ImplicitGemmTileTraitsINSA_20SM90_TMA_LOAD_IM2COLENSA_14ComposedLayoutINSA_7SwizzleILi1ELi4ELi3EEENSA_18smem_ptr_flag_bitsILi8EEENSY_INSB_IJNSC_ILi8EEESI_EEENSB_IJSI_SD_EEEEEEEvEENS16_INSA_13SM90_TMA_LOADES1H_vEEEENS_8epilogue10collective18CollectiveEpilogueINS1M_23Sm100TmaWarpSpecializedILi2ELi2ELi32ELb0ELb0EEEJSK_NSB_IJNSY_ISG_SD_EES1R_EEESL_NSB_IJNSB_IJllllEEESD_SZ_EEESL_S1U_NS1M_6fusion15FusionCallbacksIS1Q_NS1V_17LinearCombinationISL_fSL_fLNS_15FloatRoundStyleE2EEESK_S1S_JEEENSA_5SM1004TMEM4LOAD26SM100_TMEM_LOAD_16dp32b32xES17_NS18_INS19_ILi2ELi4ELi3EEES1C_NSY_INSB_IJS1D_SG_EEENSB_IJSG_SD_EEEEEEENSA_39AutoVectorizingCopyWithAssumedAlignmentILi128EEENSA_21SM90_TMA_STORE_IM2COLES29_S2B_S2B_EEEvvEEEEvNT_6ParamsE --------------------------
	.section	.nv.info._ZN7cutlass13device_kernelINS_4conv6kernel13ConvUniversalINS1_16ConvProblemShapeILNS1_8OperatorE0ELi3EEENS1_10collective14CollectiveConvINS1_47MainloopSm100TmaUmmaWarpSpecializedImplicitGemmILS5_0ELi34ELi3ELi1ELi2EN4cute5tupleIJNSA_1CILi1EEESD_SD_EEEEENSB_IJNSC_ILi64EEENSC_ILi128EEENSB_IJNSC_ILi32EEEEEEEEENS_12float_e4m3_tESL_NSA_8TiledMMAINSA_8MMA_AtomIJNSA_10MMA_TraitsINSA_19SM100_MMA_F8F6F4_SSEJSL_SL_fSG_SH_NSA_17integral_constantINSA_4UMMA5MajorELSS_0EEEST_NSQ_INSR_7ScaleInELSU_0EEESV_EEEEEENSA_6LayoutISE_NSB_IJNSC_ILi0EEESZ_SZ_EEEEENSB_IJNSA_10UnderscoreES12_S12_EEEEENS7_6detail27Sm100ImplicitGemmTileTraitsINSA_20SM90_TMA_LOAD_IM2COLENSA_14ComposedLayoutINSA_7SwizzleILi1ELi4ELi3EEENSA_18smem_ptr_flag_bitsILi8EEENSY_INSB_IJNSC_ILi8EEESI_EEENSB_IJSI_SD_EEEEEEEvEENS16_INSA_13SM90_TMA_LOADES1H_vEEEENS_8epilogue10collective18CollectiveEpilogueINS1M_23Sm100TmaWarpSpecializedILi2ELi2ELi32ELb0ELb0EEEJSK_NSB_IJNSY_ISG_SD_EES1R_EEESL_NSB_IJNSB_IJllllEEESD_SZ_EEESL_S1U_NS1M_6fusion15FusionCallbacksIS1Q_NS1V_17LinearCombinationISL_fSL_fLNS_15FloatRoundStyleE2EEESK_S1S_JEEENSA_5SM1004TMEM4LOAD26SM100_TMEM_LOAD_16dp32b32xES17_NS18_INS19_ILi2ELi4ELi3EEES1C_NSY_INSB_IJS1D_SG_EEENSB_IJSG_SD_EEEEEEENSA_39AutoVectorizingCopyWithAssumedAlignmentILi128EEENSA_21SM90_TMA_STORE_IM2COLES29_S2B_S2B_EEEvvEEEEvNT_6ParamsE,"",@"SHT_CUDA_INFO"
	.sectionflags	@""
	.align	4


	//----- nvinfo : EIATTR_CUDA_API_VERSION
	.align		4
        /*0000*/ 	.byte	0x04, 0x37
        /*0002*/ 	.short	(.L_31 - .L_30)
.L_30:
        /*0004*/ 	.word	0x00000082


	//----- nvinfo : EIATTR_KPARAM_INFO
	.align		4
.L_31:
        /*0008*/ 	.byte	0x04, 0x17
        /*000a*/ 	.short	(.L_33 - .L_32)
.L_32:
        /*000c*/ 	.word	0x00000000
        /*0010*/ 	.short	0x0000
        /*0012*/ 	.short	0x0000
        /*0014*/ 	.byte	0x00, 0xf0, 0x01, 0x24


	//----- nvinfo : EIATTR_AT_ENTRY_FRAGMENTS
	.align		4
.L_33:
        /*0018*/ 	.byte	0x04, 0x4f
        /*001a*/ 	.short	(.L_35 - .L_34)


	//   ....[0]....
.L_34:
        /*001c*/ 	.word	0x00000006


	//----- nvinfo : EIATTR_RESERVED_SMEM_USED
	.align		4
.L_35:
        /*0020*/ 	.byte	0x01, 0x41
	.zero		2


	//----- nvinfo : EIATTR_SPARSE_MMA_MASK
	.align		4
        /*0024*/ 	.byte	0x03, 0x50
        /*0026*/ 	.short	0x0000


	//----- nvinfo : EIATTR_TCGEN05_1CTA_USED
	.align		4
        /*0028*/ 	.byte	0x01, 0x51
	.zero		2


	//----- nvinfo : EIATTR_MAXREG_COUNT
	.align		4
        /*002c*/ 	.byte	0x03, 0x1b
        /*002e*/ 	.short	0x00ff


	//----- nvinfo : EIATTR_NUM_BARRIERS
	.align		4
        /*0030*/ 	.byte	0x02, 0x4c
        /*0032*/ 	.byte	0x07
	.zero		1


	//----- nvinfo : EIATTR_EXTERNS
	.align		4
        /*0034*/ 	.byte	0x04, 0x0f
        /*0036*/ 	.short	(.L_37 - .L_36)


	//   ....[0]....
	.align		4
.L_36:
        /*0038*/ 	.word	index@(__assertfail)


	//----- nvinfo : EIATTR_MERCURY_ISA_VERSION
	.align		4
.L_37:
        /*003c*/ 	.byte	0x03, 0x5f
        /*003e*/ 	.short	0x0101


	//----- nvinfo : EIATTR_INT_WARP_WIDE_INSTR_OFFSETS
	.align		4
        /*0040*/ 	.byte	0x04, 0x31
        /*0042*/ 	.short	(.L_39 - .L_38)


	//   ....[0]....
.L_38:
        /*0044*/ 	.word	0x00005060


	//   ....[1]....
        /*0048*/ 	.word	0x00005080


	//   ....[2]....
        /*004c*/ 	.word	0x000050b0


	//   ....[3]....
        /*0050*/ 	.word	0x00005e00


	//   ....[4]....
        /*0054*/ 	.word	0x00005e90


	//   ....[5]....
        /*0058*/ 	.word	0x00005f90


	//   ....[6]....
        /*005c*/ 	.word	0x00006090


	//----- nvinfo : EIATTR_COOP_GROUP_MASK_REGIDS
	.align		4
.L_39:
        /*0060*/ 	.byte	0x04, 0x29
        /*0062*/ 	.short	(.L_41 - .L_40)


	//   ....[0]....
.L_40:
        /*0064*/ 	.word	0xffffffff


	//   ....[1]....
        /*0068*/ 	.word	0xffffffff


	//   ....[2]....
        /*006c*/ 	.word	0xffffffff


	//   ....[3]....
        /*0070*/ 	.word	0xffffffff


	//   ....[4]....
        /*0074*/ 	.word	0xffffffff


	//   ....[5]....
        /*0078*/ 	.word	0xffffffff


	//   ....[6]....
        /*007c*/ 	.word	0xffffffff


	//   ....[7]....
        /*0080*/ 	.word	0xffffffff


	//   ....[8]....
        /*0084*/ 	.word	0xffffffff


	//   ....[9]....
        /*0088*/ 	.word	0xffffffff


	//   ....[10]....
        /*008c*/ 	.word	0xffffffff


	//   ....[11]....
        /*0090*/ 	.word	0xffffffff


	//----- nvinfo : EIATTR_COOP_GROUP_INSTR_OFFSETS
	.align		4
.L_41:
        /*0094*/ 	.byte	0x04, 0x28
        /*0096*/ 	.short	(.L_43 - .L_42)


	//   ....[0]....
.L_42:
        /*0098*/ 	.word	0x00000090


	//   ....[1]....
        /*009c*/ 	.word	0x00000500


	//   ....[2]....
        /*00a0*/ 	.word	0x00000a60


	//   ....[3]....
        /*00a4*/ 	.word	0x00000bc0


	//   ....[4]....
        /*00a8*/ 	.word	0x00000cc0


	//   ....[5]....
        /*00ac*/ 	.word	0x00000e10


	//   ....[6]....
        /*00b0*/ 	.word	0x00002630


	//   ....[7]....
        /*00b4*/ 	.word	0x00004550


	//   ....[8]....
        /*00b8*/ 	.word	0x00004760


	//   ....[9]....
        /*00bc*/ 	.word	0x00004790


	//   ....[10]....
        /*00c0*/ 	.word	0x00004f40


	//   ....[11]....
        /*00c4*/ 	.word	0x00005180


	//----- nvinfo : EIATTR_VRC_CTA_INIT_COUNT
	.align		4
.L_43:
        /*00c8*/ 	.byte	0x02, 0x4a
        /*00ca*/ 	.byte	0x80
	.zero		1


	//----- nvinfo : EIATTR_SYSCALL_OFFSETS
	.align		4
        /*00cc*/ 	.byte	0x04, 0x46
        /*00ce*/ 	.short	(.L_45 - .L_44)


	//   ....[0]....
.L_44:
        /*00d0*/ 	.word	0x00006cc0


	//   ....[1]....
        /*00d4*/ 	.word	0x00006e00


	//   ....[2]....
        /*00d8*/ 	.word	0x00007810


	//   ....[3]....
        /*00dc*/ 	.word	0x000085e0


	//----- nvinfo : EIATTR_MBARRIER_INSTR_OFFSETS
	.align		4
.L_45:
        /*00e0*/ 	.byte	0x04, 0x39
        /*00e2*/ 	.short	(.L_47 - .L_46)


	//   ....[0]....
.L_46:
        /*00e4*/ 	.word	0x00000600
        /*00e8*/ 	.word	0x000000ff
        /*00ec*/ 	.word	0x00000000
        /*00f0*/ 	.short	0x0100
        /*00f2*/ 	.byte	0x04
	.zero		1


	//   ....[1]....
        /*00f4*/ 	.word	0x00000610
        /*00f8*/ 	.word	0x000000ff
        /*00fc*/ 	.word	0x00000110
        /*0100*/ 	.short	0x0100
        /*0102*/ 	.byte	0x04
	.zero		1


	//   ....[2]....
        /*0104*/ 	.word	0x00000620
        /*0108*/ 	.word	0x000000ff
        /*010c*/ 	.word	0x00000008
        /*0110*/ 	.short	0x0100
        /*0112*/ 	.byte	0x04
	.zero		1


	//   ....[3]....
        /*0114*/ 	.word	0x00000630
        /*0118*/ 	.word	0x000000ff
        /*011c*/ 	.word	0x00000118
        /*0120*/ 	.short	0x0100
        /*0122*/ 	.byte	0x04
	.zero		1


	//   ....[4]....
        /*0124*/ 	.word	0x00000640
        /*0128*/ 	.word	0x000000ff
        /*012c*/ 	.word	0x00000010
        /*0130*/ 	.short	0x0100
        /*0132*/ 	.byte	0x04
	.zero		1


	//   ....[5]....
        /*0134*/ 	.word	0x00000650
        /*0138*/ 	.word	0x000000ff
        /*013c*/ 	.word	0x00000120
        /*0140*/ 	.short	0x0100
        /*0142*/ 	.byte	0x04
	.zero		1


	//   ....[6]....
        /*0144*/ 	.word	0x00000660
        /*0148*/ 	.word	0x000000ff
        /*014c*/ 	.word	0x00000018
        /*0150*/ 	.short	0x0100
        /*0152*/ 	.byte	0x04
	.zero		1


	//   ....[7]....
        /*0154*/ 	.word	0x00000670
        /*0158*/ 	.word	0x000000ff
        /*015c*/ 	.word	0x00000128
        /*0160*/ 	.short	0x0100
        /*0162*/ 	.byte	0x04
	.zero		1


	//   ....[8]....
        /*0164*/ 	.word	0x00000680
        /*0168*/ 	.word	0x000000ff
        /*016c*/ 	.word	0x00000020
        /*0170*/ 	.short	0x0100
        /*0172*/ 	.byte	0x04
	.zero		1


	//   ....[9]....
        /*0174*/ 	.word	0x00000690
        /*0178*/ 	.word	0x000000ff
        /*017c*/ 	.word	0x00000130
        /*0180*/ 	.short	0x0100
        /*0182*/ 	.byte	0x04
	.zero		1


	//   ....[10]....
        /*0184*/ 	.word	0x000006a0
        /*0188*/ 	.word	0x000000ff
        /*018c*/ 	.word	0x00000028
        /*0190*/ 	.short	0x0100
        /*0192*/ 	.byte	0x04
	.zero		1


	//   ....[11]....
        /*0194*/ 	.word	0x000006b0
        /*0198*/ 	.word	0x000000ff
        /*019c*/ 	.word	0x00000138
        /*01a0*/ 	.short	0x0100
        /*01a2*/ 	.byte	0x04
	.zero		1


	//   ....[12]....
        /*01a4*/ 	.word	0x000006c0
        /*01a8*/ 	.word	0x000000ff
        /*01ac*/ 	.word	0x00000030
        /*01b0*/ 	.short	0x0100
        /*01b2*/ 	.byte	0x04
	.zero		1


	//   ....[13]....
        /*01b4*/ 	.word	0x000006d0
        /*01b8*/ 	.word	0x000000ff
        /*01bc*/ 	.word	0x00000140
        /*01c0*/ 	.short	0x0100
        /*01c2*/ 	.byte	0x04
	.zero		1


	//   ....[14]....
        /*01c4*/ 	.word	0x000006e0
        /*01c8*/ 	.word	0x000000ff
        /*01cc*/ 	.word	0x00000038
        /*01d0*/ 	.short	0x0100
        /*01d2*/ 	.byte	0x04
	.zero		1


	//   ....[15]....
        /*01d4*/ 	.word	0x000006f0
        /*01d8*/ 	.word	0x000000ff
        /*01dc*/ 	.word	0x00000148
        /*01e0*/ 	.short	0x0100
        /*01e2*/ 	.byte	0x04
	.zero		1


	//   ....[16]....
        /*01e4*/ 	.word	0x00000700
        /*01e8*/ 	.word	0x000000ff
        /*01ec*/ 	.word	0x00000040
        /*01f0*/ 	.short	0x0100
        /*01f2*/ 	.byte	0x04
	.zero		1


	//   ....[17]....
        /*01f4*/ 	.word	0x00000710
        /*01f8*/ 	.word	0x000000ff
        /*01fc*/ 	.word	0x00000150
        /*0200*/ 	.short	0x0100
        /*0202*/ 	.byte	0x04
	.zero		1


	//   ....[18]....
        /*0204*/ 	.word	0x00000720
        /*0208*/ 	.word	0x000000ff
        /*020c*/ 	.word	0x00000048
        /*0210*/ 	.short	0x0100
        /*0212*/ 	.byte	0x04
	.zero		1


	//   ....[19]....
        /*0214*/ 	.word	0x00000730
        /*0218*/ 	.word	0x000000ff
        /*021c*/ 	.word	0x00000158
        /*0220*/ 	.short	0x0100
        /*0222*/ 	.byte	0x04
	.zero		1


	//   ....[20]....
        /*0224*/ 	.word	0x00000740
        /*0228*/ 	.word	0x000000ff
        /*022c*/ 	.word	0x00000050
        /*0230*/ 	.short	0x0100
        /*0232*/ 	.byte	0x04
	.zero		1


	//   ....[21]....
        /*0234*/ 	.word	0x00000750
        /*0238*/ 	.word	0x000000ff
        /*023c*/ 	.word	0x00000160
        /*0240*/ 	.short	0x0100
        /*0242*/ 	.byte	0x04
	.zero		1


	//   ....[22]....
        /*0244*/ 	.word	0x00000760
        /*0248*/ 	.word	0x000000ff
        /*024c*/ 	.word	0x00000058
        /*0250*/ 	.short	0x0100
        /*0252*/ 	.byte	0x04
	.zero		1


	//   ....[23]....
        /*0254*/ 	.word	0x00000770
        /*0258*/ 	.word	0x000000ff
        /*025c*/ 	.word	0x00000168
        /*0260*/ 	.short	0x0100
        /*0262*/ 	.byte	0x04
	.zero		1


	//   ....[24]....
        /*0264*/ 	.word	0x00000780
        /*0268*/ 	.word	0x000000ff
        /*026c*/ 	.word	0x00000060
        /*0270*/ 	.short	0x0100
        /*0272*/ 	.byte	0x04
	.zero		1


	//   ....[25]....
        /*0274*/ 	.word	0x00000790
        /*0278*/ 	.word	0x000000ff
        /*027c*/ 	.word	0x00000170
        /*0280*/ 	.short	0x0100
        /*0282*/ 	.byte	0x04
	.zero		1


	//   ....[26]....
        /*0284*/ 	.word	0x000007a0
        /*0288*/ 	.word	0x000000ff
        /*028c*/ 	.word	0x00000068
        /*0290*/ 	.short	0x0100
        /*0292*/ 	.byte	0x04
	.zero		1


	//   ....[27]....
        /*0294*/ 	.word	0x000007b0
        /*0298*/ 	.word	0x000000ff
        /*029c*/ 	.word	0x00000178
        /*02a0*/ 	.short	0x0100
        /*02a2*/ 	.byte	0x04
	.zero		1


	//   ....[28]....
        /*02a4*/ 	.word	0x000007c0
        /*02a8*/ 	.word	0x000000ff
        /*02ac*/ 	.word	0x00000070
        /*02b0*/ 	.short	0x0100
        /*02b2*/ 	.byte	0x04
	.zero		1


	//   ....[29]....
        /*02b4*/ 	.word	0x000007d0
        /*02b8*/ 	.word	0x000000ff
        /*02bc*/ 	.word	0x00000180
        /*02c0*/ 	.short	0x0100
        /*02c2*/ 	.byte	0x04
	.zero		1


	//   ....[30]....
        /*02c4*/ 	.word	0x000007e0
        /*02c8*/ 	.word	0x000000ff
        /*02cc*/ 	.word	0x00000078
        /*02d0*/ 	.short	0x0100
        /*02d2*/ 	.byte	0x04
	.zero		1


	//   ....[31]....
        /*02d4*/ 	.word	0x000007f0
        /*02d8*/ 	.word	0x000000ff
        /*02dc*/ 	.word	0x00000188
        /*02e0*/ 	.short	0x0100
        /*02e2*/ 	.byte	0x04
	.zero		1


	//   ....[32]....
        /*02e4*/ 	.word	0x00000800
        /*02e8*/ 	.word	0x000000ff
        /*02ec*/ 	.word	0x00000080
        /*02f0*/ 	.short	0x0100
        /*02f2*/ 	.byte	0x04
	.zero		1


	//   ....[33]....
        /*02f4*/ 	.word	0x00000810
        /*02f8*/ 	.word	0x000000ff
        /*02fc*/ 	.word	0x00000190
        /*0300*/ 	.short	0x0100
        /*0302*/ 	.byte	0x04
	.zero		1


	//   ....[34]....
        /*0304*/ 	.word	0x00000820
        /*0308*/ 	.word	0x000000ff
        /*030c*/ 	.word	0x00000088
        /*0310*/ 	.short	0x0100
        /*0312*/ 	.byte	0x04
	.zero		1


	//   ....[35]....
        /*0314*/ 	.word	0x00000830
        /*0318*/ 	.word	0x000000ff
        /*031c*/ 	.word	0x00000198
        /*0320*/ 	.short	0x0100
        /*0322*/ 	.byte	0x04
	.zero		1


	//   ....[36]....
        /*0324*/ 	.word	0x00000840
        /*0328*/ 	.word	0x000000ff
        /*032c*/ 	.word	0x00000090
        /*0330*/ 	.short	0x0100
        /*0332*/ 	.byte	0x04
	.zero		1


	//   ....[37]....
        /*0334*/ 	.word	0x00000850
        /*0338*/ 	.word	0x000000ff
        /*033c*/ 	.word	0x000001a0
        /*0340*/ 	.short	0x0100
        /*0342*/ 	.byte	0x04
	.zero		1


	//   ....[38]....
        /*0344*/ 	.word	0x00000860
        /*0348*/ 	.word	0x000000ff
        /*034c*/ 	.word	0x00000098
        /*0350*/ 	.short	0x0100
        /*0352*/ 	.byte	0x04
	.zero		1


	//   ....[39]....
        /*0354*/ 	.word	0x00000870
        /*0358*/ 	.word	0x000000ff
        /*035c*/ 	.word	0x000001a8
        /*0360*/ 	.short	0x0100
        /*0362*/ 	.byte	0x04
	.zero		1


	//   ....[40]....
        /*0364*/ 	.word	0x00000880
        /*0368*/ 	.word	0x000000ff
        /*036c*/ 	.word	0x000000a0
        /*0370*/ 	.short	0x0100
        /*0372*/ 	.byte	0x04
	.zero		1


	//   ....[41]....
        /*0374*/ 	.word	0x00000890
        /*0378*/ 	.word	0x000000ff
        /*037c*/ 	.word	0x000001b0
        /*0380*/ 	.short	0x0100
        /*0382*/ 	.byte	0x04
	.zero		1


	//   ....[42]....
        /*0384*/ 	.word	0x000008a0
        /*0388*/ 	.word	0x000000ff
        /*038c*/ 	.word	0x000000a8
        /*0390*/ 	.short	0x0100
        /*0392*/ 	.byte	0x04
	.zero		1


	//   ....[43]....
        /*0394*/ 	.word	0x000008b0
        /*0398*/ 	.word	0x000000ff
        /*039c*/ 	.word	0x000001b8
        /*03a0*/ 	.short	0x0100
        /*03a2*/ 	.byte	0x04
	.zero		1


	//   ....[44]....
        /*03a4*/ 	.word	0x000008c0
        /*03a8*/ 	.word	0x000000ff
        /*03ac*/ 	.word	0x000000b0
        /*03b0*/ 	.short	0x0100
        /*03b2*/ 	.byte	0x04
	.zero		1


	//   ....[45]....
        /*03b4*/ 	.word	0x000008d0
        /*03b8*/ 	.word	0x000000ff
        /*03bc*/ 	.word	0x000001c0
        /*03c0*/ 	.short	0x0100
        /*03c2*/ 	.byte	0x04
	.zero		1


	//   ....[46]....
        /*03c4*/ 	.word	0x000008e0
        /*03c8*/ 	.word	0x000000ff
        /*03cc*/ 	.word	0x000000b8
        /*03d0*/ 	.short	0x0100
        /*03d2*/ 	.byte	0x04
	.zero		1


	//   ....[47]....
        /*03d4*/ 	.word	0x000008f0
        /*03d8*/ 	.word	0x000000ff
        /*03dc*/ 	.word	0x000001c8
        /*03e0*/ 	.short	0x0100
        /*03e2*/ 	.byte	0x04
	.zero		1


	//   ....[48]....
        /*03e4*/ 	.word	0x00000900
        /*03e8*/ 	.word	0x000000ff
        /*03ec*/ 	.word	0x000000c0
        /*03f0*/ 	.short	0x0100
        /*03f2*/ 	.byte	0x04
	.zero		1


	//   ....[49]....
        /*03f4*/ 	.word	0x00000910
        /*03f8*/ 	.word	0x000000ff
        /*03fc*/ 	.word	0x000001d0
        /*0400*/ 	.short	0x0100
        /*0402*/ 	.byte	0x04
	.zero		1


	//   ....[50]....
        /*0404*/ 	.word	0x00000920
        /*0408*/ 	.word	0x000000ff
        /*040c*/ 	.word	0x000000c8
        /*0410*/ 	.short	0x0100
        /*0412*/ 	.byte	0x04
	.zero		1


	//   ....[51]....
        /*0414*/ 	.word	0x00000930
        /*0418*/ 	.word	0x000000ff
        /*041c*/ 	.word	0x000001d8
        /*0420*/ 	.short	0x0100
        /*0422*/ 	.byte	0x04
	.zero		1


	//   ....[52]....
        /*0424*/ 	.word	0x00000940
        /*0428*/ 	.word	0x000000ff
        /*042c*/ 	.word	0x000000d0
        /*0430*/ 	.short	0x0100
        /*0432*/ 	.byte	0x04
	.zero		1


	//   ....[53]....
        /*0434*/ 	.word	0x00000950
        /*0438*/ 	.word	0x000000ff
        /*043c*/ 	.word	0x000001e0
        /*0440*/ 	.short	0x0100
        /*0442*/ 	.byte	0x04
	.zero		1


	//   ....[54]....
        /*0444*/ 	.word	0x00000960
        /*0448*/ 	.word	0x000000ff
        /*044c*/ 	.word	0x000000d8
        /*0450*/ 	.short	0x0100
        /*0452*/ 	.byte	0x04
	.zero		1


	//   ....[55]....
        /*0454*/ 	.word	0x00000970
        /*0458*/ 	.word	0x000000ff
        /*045c*/ 	.word	0x000001e8
        /*0460*/ 	.short	0x0100
        /*0462*/ 	.byte	0x04
	.zero		1


	//   ....[56]....
        /*0464*/ 	.word	0x00000980
        /*0468*/ 	.word	0x000000ff
        /*046c*/ 	.word	0x000000e0
        /*0470*/ 	.short	0x0100
        /*0472*/ 	.byte	0x04
	.zero		1


	//   ....[57]....
        /*0474*/ 	.word	0x00000990
        /*0478*/ 	.word	0x000000ff
        /*047c*/ 	.word	0x000001f0
        /*0480*/ 	.short	0x0100
        /*0482*/ 	.byte	0x04
	.zero		1


	//   ....[58]....
        /*0484*/ 	.word	0x000009a0
        /*0488*/ 	.word	0x000000ff
        /*048c*/ 	.word	0x000000e8
        /*0490*/ 	.short	0x0100
        /*0492*/ 	.byte	0x04
	.zero		1


	//   ....[59]....
        /*0494*/ 	.word	0x000009b0
        /*0498*/ 	.word	0x000000ff
        /*049c*/ 	.word	0x000001f8
        /*04a0*/ 	.short	0x0100
        /*04a2*/ 	.byte	0x04
	.zero		1


	//   ....[60]....
        /*04a4*/ 	.word	0x000009c0
        /*04a8*/ 	.word	0x000000ff
        /*04ac*/ 	.word	0x000000f0
        /*04b0*/ 	.short	0x0100
        /*04b2*/ 	.byte	0x04
	.zero		1


	//   ....[61]....
        /*04b4*/ 	.word	0x000009d0
        /*04b8*/ 	.word	0x000000ff
        /*04bc*/ 	.word	0x00000200
        /*04c0*/ 	.short	0x0100
        /*04c2*/ 	.byte	0x04
	.zero		1


	//   ....[62]....
        /*04c4*/ 	.word	0x000009e0
        /*04c8*/ 	.word	0x000000ff
        /*04cc*/ 	.word	0x000000f8
        /*04d0*/ 	.short	0x0100
        /*04d2*/ 	.byte	0x04
	.zero		1


	//   ....[63]....
        /*04d4*/ 	.word	0x000009f0
        /*04d8*/ 	.word	0x000000ff
        /*04dc*/ 	.word	0x00000208
        /*04e0*/ 	.short	0x0100
        /*04e2*/ 	.byte	0x04
	.zero		1


	//   ....[64]....
        /*04e4*/ 	.word	0x00000a00
        /*04e8*/ 	.word	0x000000ff
        /*04ec*/ 	.word	0x00000100
        /*04f0*/ 	.short	0x0100
        /*04f2*/ 	.byte	0x04
	.zero		1


	//   ....[65]....
        /*04f4*/ 	.word	0x00000a10
        /*04f8*/ 	.word	0x000000ff
        /*04fc*/ 	.word	0x00000210
        /*0500*/ 	.short	0x0100
        /*0502*/ 	.byte	0x04
	.zero		1


	//   ....[66]....
        /*0504*/ 	.word	0x00000a20
        /*0508*/ 	.word	0x000000ff
        /*050c*/ 	.word	0x00000108
        /*0510*/ 	.short	0x0100
        /*0512*/ 	.byte	0x04
	.zero		1


	//   ....[67]....
        /*0514*/ 	.word	0x00000a30
        /*0518*/ 	.word	0x000000ff
        /*051c*/ 	.word	0x00000218
        /*0520*/ 	.short	0x0100
        /*0522*/ 	.byte	0x04
	.zero		1


	//   ....[68]....
        /*0524*/ 	.word	0x00000b70
        /*0528*/ 	.word	0x000000ff
        /*052c*/ 	.word	0x00000220
        /*0530*/ 	.short	0x0100
        /*0532*/ 	.byte	0x04
	.zero		1


	//   ....[69]....
        /*0534*/ 	.word	0x00000b80
        /*0538*/ 	.word	0x000000ff
        /*053c*/ 	.word	0x00000230
        /*0540*/ 	.short	0x0100
        /*0542*/ 	.byte	0x04
	.zero		1


	//   ....[70]....
        /*0544*/ 	.word	0x00000b90
        /*0548*/ 	.word	0x000000ff
        /*054c*/ 	.word	0x00000228
        /*0550*/ 	.short	0x0100
        /*0552*/ 	.byte	0x04
	.zero		1


	//   ....[71]....
        /*0554*/ 	.word	0x00000ba0
        /*0558*/ 	.word	0x000000ff
        /*055c*/ 	.word	0x00000238
        /*0560*/ 	.short	0x0100
        /*0562*/ 	.byte	0x04
	.zero		1


	//   ....[72]....
        /*0564*/ 	.word	0x00000c90
        /*0568*/ 	.word	0x000000ff
        /*056c*/ 	.word	0x00000240
        /*0570*/ 	.short	0x0100
        /*0572*/ 	.byte	0x06
	.zero		1


	//   ....[73]....
        /*0574*/ 	.word	0x00000ca0
        /*0578*/ 	.word	0x000000ff
        /*057c*/ 	.word	0x00000248
        /*0580*/ 	.short	0x0100
        /*0582*/ 	.byte	0x06
	.zero		1


	//   ....[74]....
        /*0584*/ 	.word	0x00000de0
        /*0588*/ 	.word	0x000000ff
        /*058c*/ 	.word	0x00000250
        /*0590*/ 	.short	0x0100
        /*0592*/ 	.byte	0x06
	.zero		1


	//   ....[75]....
        /*0594*/ 	.word	0x00000df0
        /*0598*/ 	.word	0x000000ff
        /*059c*/ 	.word	0x00000258
        /*05a0*/ 	.short	0x0100
        /*05a2*/ 	.byte	0x06
	.zero		1


	//   ....[76]....
        /*05a4*/ 	.word	0x00000f40
        /*05a8*/ 	.word	0x000000ff
        /*05ac*/ 	.word	0x00000260
        /*05b0*/ 	.short	0x0100
        /*05b2*/ 	.byte	0x04
	.zero		1


	//   ....[77]....
        /*05b4*/ 	.word	0x00000f50
        /*05b8*/ 	.word	0x000000ff
        /*05bc*/ 	.word	0x00000270
        /*05c0*/ 	.short	0x0100
        /*05c2*/ 	.byte	0x04
	.zero		1


	//   ....[78]....
        /*05c4*/ 	.word	0x00000f60
        /*05c8*/ 	.word	0x000000ff
        /*05cc*/ 	.word	0x00000268
        /*05d0*/ 	.short	0x0100
        /*05d2*/ 	.byte	0x04
	.zero		1


	//   ....[79]....
        /*05d4*/ 	.word	0x00000f70
        /*05d8*/ 	.word	0x000000ff
        /*05dc*/ 	.word	0x00000278
        /*05e0*/ 	.short	0x0100
        /*05e2*/ 	.byte	0x04
	.zero		1


	//   ....[80]....
        /*05e4*/ 	.word	0x000018f0
        /*05e8*/ 	.word	0x000000ff
        /*05ec*/ 	.word	0x00000110
        /*05f0*/ 	.short	0x010a
        /*05f2*/ 	.byte	0x04
	.zero		1


	//   ....[81]....
        /*05f4*/ 	.word	0x00001c00
        /*05f8*/ 	.word	0x000000ff
        /*05fc*/ 	.word	0x00000110
        /*0600*/ 	.short	0x010a
        /*0602*/ 	.byte	0x09
	.zero		1


	//   ....[82]....
        /*0604*/ 	.word	0x00001d70
        /*0608*/ 	.word	0x000000ff
        /*060c*/ 	.word	0x00000110
        /*0610*/ 	.short	0x010a
        /*0612*/ 	.byte	0x08
	.zero		1


	//   ....[83]....
        /*0614*/ 	.word	0x00001f90
        /*0618*/ 	.word	0x000000ff
        /*061c*/ 	.word	0x00000248
        /*0620*/ 	.short	0x0101
        /*0622*/ 	.byte	0x1e
	.zero		1


	//   ....[84]....
        /*0624*/ 	.word	0x00001fc0
        /*0628*/ 	.word	0x000000ff
        /*062c*/ 	.word	0x00000110
        /*0630*/ 	.short	0x010a
        /*0632*/ 	.byte	0x04
	.zero		1


	//   ....[85]....
        /*0634*/ 	.word	0x000022a0
        /*0638*/ 	.word	0x000000ff
        /*063c*/ 	.word	0x00000110
        /*0640*/ 	.short	0x010a
        /*0642*/ 	.byte	0x09
	.zero		1


	//   ....[86]....
        /*0644*/ 	.word	0x00002410
        /*0648*/ 	.word	0x000000ff
        /*064c*/ 	.word	0x00000110
        /*0650*/ 	.short	0x010a
        /*0652*/ 	.byte	0x08
	.zero		1


	//   ....[87]....
        /*0654*/ 	.word	0x00002640
        /*0658*/ 	.word	0x000000ff
        /*065c*/ 	.word	0x00000250
        /*0660*/ 	.short	0x010a
        /*0662*/ 	.byte	0x1e
	.zero		1


	//   ....[88]....
        /*0664*/ 	.word	0x00002700
        /*0668*/ 	.word	0x000000ff
        /*066c*/ 	.word	0x00000000
        /*0670*/ 	.short	0x0101
        /*0672*/ 	.byte	0x04
	.zero		1


	//   ....[89]....
        /*0674*/ 	.word	0x00002d00
        /*0678*/ 	.word	0x000000ff
        /*067c*/ 	.word	0x00000000
        /*0680*/ 	.short	0x010a
        /*0682*/ 	.byte	0x04
	.zero		1


	//   ....[90]....
        /*0684*/ 	.word	0x00002da0
        /*0688*/ 	.word	0x000000ff
        /*068c*/ 	.word	0x00000000
        /*0690*/ 	.short	0x010a
        /*0692*/ 	.byte	0x05
	.zero		1


	//   ....[91]....
        /*0694*/ 	.word	0x00002e40
        /*0698*/ 	.word	0x000000ff
        /*069c*/ 	.word	0x00000000
        /*06a0*/ 	.short	0x010a
        /*06a2*/ 	.byte	0x05
	.zero		1


	//   ....[92]....
        /*06a4*/ 	.word	0x00002ee0
        /*06a8*/ 	.word	0x000000ff
        /*06ac*/ 	.word	0x00000000
        /*06b0*/ 	.short	0x010a
        /*06b2*/ 	.byte	0x05
	.zero		1


	//   ....[93]....
        /*06b4*/ 	.word	0x00002f80
        /*06b8*/ 	.word	0x000000ff
        /*06bc*/ 	.word	0x00000000
        /*06c0*/ 	.short	0x010a
        /*06c2*/ 	.byte	0x05
	.zero		1


	//   ....[94]....
        /*06c4*/ 	.word	0x00003020
        /*06c8*/ 	.word	0x000000ff
        /*06cc*/ 	.word	0x00000000
        /*06d0*/ 	.short	0x010a
        /*06d2*/ 	.byte	0x05
	.zero		1


	//   ....[95]....
        /*06d4*/ 	.word	0x000030c0
        /*06d8*/ 	.word	0x000000ff
        /*06dc*/ 	.word	0x00000000
        /*06e0*/ 	.short	0x010a
        /*06e2*/ 	.byte	0x05
	.zero		1


	//   ....[96]....
        /*06e4*/ 	.word	0x00003160
        /*06e8*/ 	.word	0x000000ff
        /*06ec*/ 	.word	0x00000000
        /*06f0*/ 	.short	0x010a
        /*06f2*/ 	.byte	0x05
	.zero		1


	//   ....[97]....
        /*06f4*/ 	.word	0x00003200
        /*06f8*/ 	.word	0x000000ff
        /*06fc*/ 	.word	0x00000000
        /*0700*/ 	.short	0x010a
        /*0702*/ 	.byte	0x05
	.zero		1


	//   ....[98]....
        /*0704*/ 	.word	0x000032a0
        /*0708*/ 	.word	0x000000ff
        /*070c*/ 	.word	0x00000000
        /*0710*/ 	.short	0x010a
        /*0712*/ 	.byte	0x05
	.zero		1


	//   ....[99]....
        /*0714*/ 	.word	0x00003340
        /*0718*/ 	.word	0x000000ff
        /*071c*/ 	.word	0x00000000
        /*0720*/ 	.short	0x010a
        /*0722*/ 	.byte	0x05
	.zero		1


	//   ....[100]....
        /*0724*/ 	.word	0x000033e0
        /*0728*/ 	.word	0x000000ff
        /*072c*/ 	.word	0x00000000
        /*0730*/ 	.short	0x010a
        /*0732*/ 	.byte	0x05
	.zero		1


	//   ....[101]....
        /*0734*/ 	.word	0x00003480
        /*0738*/ 	.word	0x000000ff
        /*073c*/ 	.word	0x00000000
        /*0740*/ 	.short	0x010a
        /*0742*/ 	.byte	0x05
	.zero		1


	//   ....[102]....
        /*0744*/ 	.word	0x00003520
        /*0748*/ 	.word	0x000000ff
        /*074c*/ 	.word	0x00000000
        /*0750*/ 	.short	0x010a
        /*0752*/ 	.byte	0x05
	.zero		1


	//   ....[103]....
        /*0754*/ 	.word	0x000035c0
        /*0758*/ 	.word	0x000000ff
        /*075c*/ 	.word	0x00000000
        /*0760*/ 	.short	0x010a
        /*0762*/ 	.byte	0x05
	.zero		1


	//   ....[104]....
        /*0764*/ 	.word	0x00003660
        /*0768*/ 	.word	0x000000ff
        /*076c*/ 	.word	0x00000000
        /*0770*/ 	.short	0x010a
        /*0772*/ 	.byte	0x05
	.zero		1


	//   ....[105]....
        /*0774*/ 	.word	0x00003700
        /*0778*/ 	.word	0x000000ff
        /*077c*/ 	.word	0x00000000
        /*0780*/ 	.short	0x010a
        /*0782*/ 	.byte	0x05
	.zero		1


	//   ....[106]....
        /*0784*/ 	.word	0x000037a0
        /*0788*/ 	.word	0x000000ff
        /*078c*/ 	.word	0x00000000
        /*0790*/ 	.short	0x010a
        /*0792*/ 	.byte	0x05
	.zero		1


	//   ....[107]....
        /*0794*/ 	.word	0x00003840
        /*0798*/ 	.word	0x000000ff
        /*079c*/ 	.word	0x00000000
        /*07a0*/ 	.short	0x010a
        /*07a2*/ 	.byte	0x05
	.zero		1


	//   ....[108]....
        /*07a4*/ 	.word	0x000038e0
        /*07a8*/ 	.word	0x000000ff
        /*07ac*/ 	.word	0x00000000
        /*07b0*/ 	.short	0x010a
        /*07b2*/ 	.byte	0x05
	.zero		1


	//   ....[109]....
        /*07b4*/ 	.word	0x00003980
        /*07b8*/ 	.word	0x000000ff
        /*07bc*/ 	.word	0x00000000
        /*07c0*/ 	.short	0x010a
        /*07c2*/ 	.byte	0x05
	.zero		1


	//   ....[110]....
        /*07c4*/ 	.word	0x00003a20
        /*07c8*/ 	.word	0x000000ff
        /*07cc*/ 	.word	0x00000000
        /*07d0*/ 	.short	0x010a
        /*07d2*/ 	.byte	0x05
	.zero		1


	//   ....[111]....
        /*07d4*/ 	.word	0x00003ac0
        /*07d8*/ 	.word	0x000000ff
        /*07dc*/ 	.word	0x00000000
        /*07e0*/ 	.short	0x010a
        /*07e2*/ 	.byte	0x05
	.zero		1


	//   ....[112]....
        /*07e4*/ 	.word	0x00003b60
        /*07e8*/ 	.word	0x000000ff
        /*07ec*/ 	.word	0x00000000
        /*07f0*/ 	.short	0x010a
        /*07f2*/ 	.byte	0x05
	.zero		1


	//   ....[113]....
        /*07f4*/ 	.word	0x00003c00
        /*07f8*/ 	.word	0x000000ff
        /*07fc*/ 	.word	0x00000000
        /*0800*/ 	.short	0x010a
        /*0802*/ 	.byte	0x05
	.zero		1


	//   ....[114]....
        /*0804*/ 	.word	0x00003ca0
        /*0808*/ 	.word	0x000000ff
        /*080c*/ 	.word	0x00000000
        /*0810*/ 	.short	0x010a
        /*0812*/ 	.byte	0x05
	.zero		1


	//   ....[115]....
        /*0814*/ 	.word	0x00003d40
        /*0818*/ 	.word	0x000000ff
        /*081c*/ 	.word	0x00000000
        /*0820*/ 	.short	0x010a
        /*0822*/ 	.byte	0x05
	.zero		1


	//   ....[116]....
        /*0824*/ 	.word	0x00003de0
        /*0828*/ 	.word	0x000000ff
        /*082c*/ 	.word	0x00000000
        /*0830*/ 	.short	0x010a
        /*0832*/ 	.byte	0x05
	.zero		1


	//   ....[117]....
        /*0834*/ 	.word	0x00003e80
        /*0838*/ 	.word	0x000000ff
        /*083c*/ 	.word	0x00000000
        /*0840*/ 	.short	0x010a
        /*0842*/ 	.byte	0x05
	.zero		1


	//   ....[118]....
        /*0844*/ 	.word	0x00003f20
        /*0848*/ 	.word	0x000000ff
        /*084c*/ 	.word	0x00000000
        /*0850*/ 	.short	0x010a
        /*0852*/ 	.byte	0x05
	.zero		1


	//   ....[119]....
        /*0854*/ 	.word	0x00003fc0
        /*0858*/ 	.word	0x000000ff
        /*085c*/ 	.word	0x00000000
        /*0860*/ 	.short	0x010a
        /*0862*/ 	.byte	0x05
	.zero		1


	//   ....[120]....
        /*0864*/ 	.word	0x00004060
        /*0868*/ 	.word	0x000000ff
        /*086c*/ 	.word	0x00000000
        /*0870*/ 	.short	0x010a
        /*0872*/ 	.byte	0x05
	.zero		1


	//   ....[121]....
        /*0874*/ 	.word	0x00004100
        /*0878*/ 	.word	0x000000ff
        /*087c*/ 	.word	0x00000000
        /*0880*/ 	.short	0x010a
        /*0882*/ 	.byte	0x05
	.zero		1


	//   ....[122]....
        /*0884*/ 	.word	0x000041b0
        /*0888*/ 	.word	0x00000000
        /*088c*/ 	.word	0x00000000
        /*0890*/ 	.short	0x010a
        /*0892*/ 	.byte	0xff
	.zero		1


	//   ....[123]....
        /*0894*/ 	.word	0x00004300
        /*0898*/ 	.word	0x000000ff
        /*089c*/ 	.word	0x00000258
        /*08a0*/ 	.short	0x010a
        /*08a2*/ 	.byte	0x04
	.zero		1


	//   ....[124]....
        /*08a4*/ 	.word	0x000043a0
        /*08a8*/ 	.word	0x000000ff
        /*08ac*/ 	.word	0x00000250
        /*08b0*/ 	.short	0x010a
        /*08b2*/ 	.byte	0x04
	.zero		1


	//   ....[125]....
        /*08b4*/ 	.word	0x00004440
        /*08b8*/ 	.word	0x000000ff
        /*08bc*/ 	.word	0x00000000
        /*08c0*/ 	.short	0x0101
        /*08c2*/ 	.byte	0x05
	.zero		1


	//   ....[126]....
        /*08c4*/ 	.word	0x00004480
        /*08c8*/ 	.word	0x000000ff
        /*08cc*/ 	.word	0x00000258
        /*08d0*/ 	.short	0x0106
        /*08d2*/ 	.byte	0x04
	.zero		1


	//   ....[127]....
        /*08d4*/ 	.word	0x000044c0
        /*08d8*/ 	.word	0x00000000
        /*08dc*/ 	.word	0x00000258
        /*08e0*/ 	.short	0x010a
        /*08e2*/ 	.byte	0xff
	.zero		1


	//   ....[128]....
        /*08e4*/ 	.word	0x000049d0
        /*08e8*/ 	.word	0x000000ff
        /*08ec*/ 	.word	0x00000250
        /*08f0*/ 	.short	0x010a
        /*08f2*/ 	.byte	0x0e
	.zero		1


	//   ....[129]....
        /*08f4*/ 	.word	0x00004a80
        /*08f8*/ 	.word	0x000000ff
        /*08fc*/ 	.word	0x00000000
        /*0900*/ 	.short	0x0101
        /*0902*/ 	.byte	0x13
	.zero		1


	//   ....[130]....
        /*0904*/ 	.word	0x00004a90
        /*0908*/ 	.word	0x000000ff
        /*090c*/ 	.word	0x00000270
        /*0910*/ 	.short	0x010a
        /*0912*/ 	.byte	0x12
	.zero		1


	//   ....[131]....
        /*0914*/ 	.word	0x00004b20
        /*0918*/ 	.word	0x000000ff
        /*091c*/ 	.word	0x00000000
        /*0920*/ 	.short	0x010a
        /*0922*/ 	.byte	0x04
	.zero		1


	//   ....[132]....
        /*0924*/ 	.word	0x00004b90
        /*0928*/ 	.word	0x000000ff
        /*092c*/ 	.word	0x00000000
        /*0930*/ 	.short	0x010a
        /*0932*/ 	.byte	0x05
	.zero		1


	//   ....[133]....
        /*0934*/ 	.word	0x00004cb0
        /*0938*/ 	.word	0x000000ff
        /*093c*/ 	.word	0x00000000
        /*0940*/ 	.short	0x010a
        /*0942*/ 	.byte	0x04
	.zero		1


	//   ....[134]....
        /*0944*/ 	.word	0x00004e90
        /*0948*/ 	.word	0x000000ff
        /*094c*/ 	.word	0x00000000
        /*0950*/ 	.short	0x010a
        /*0952*/ 	.byte	0x04
	.zero		1


	//   ....[135]....
        /*0954*/ 	.word	0x00004f20
        /*0958*/ 	.word	0x000000ff
        /*095c*/ 	.word	0x00000000
        /*0960*/ 	.short	0x010a
        /*0962*/ 	.byte	0x04
	.zero		1


	//   ....[136]....
        /*0964*/ 	.word	0x000054b0
        /*0968*/ 	.word	0x000000ff
        /*096c*/ 	.word	0x00000250
        /*0970*/ 	.short	0x010a
        /*0972*/ 	.byte	0x16
	.zero		1


	//   ....[137]....
        /*0974*/ 	.word	0x00005550
        /*0978*/ 	.word	0x000000ff
        /*097c*/ 	.word	0x00000000
        /*0980*/ 	.short	0x0101
        /*0982*/ 	.byte	0x2d
	.zero		1


	//   ....[138]....
        /*0984*/ 	.word	0x00005aa0
        /*0988*/ 	.word	0x000000ff
        /*098c*/ 	.word	0x00000248
        /*0990*/ 	.short	0x010a
        /*0992*/ 	.byte	0x16
	.zero		1


	//   ....[139]....
        /*0994*/ 	.word	0x00005c40
        /*0998*/ 	.word	0x000000ff
        /*099c*/ 	.word	0x00000230
        /*09a0*/ 	.short	0x010a
        /*09a2*/ 	.byte	0x16
	.zero		1


	//   ....[140]....
        /*09a4*/ 	.word	0x00005f30
        /*09a8*/ 	.word	0x000000ff
        /*09ac*/ 	.word	0x00000220
        /*09b0*/ 	.short	0x010b
        /*09b2*/ 	.byte	0x16
	.zero		1


	//   ....[141]....
        /*09b4*/ 	.word	0x00005f40
        /*09b8*/ 	.word	0x000000ff
        /*09bc*/ 	.word	0x00000000
        /*09c0*/ 	.short	0x0101
        /*09c2*/ 	.byte	0x2f
	.zero		1


	//   ....[142]....
        /*09c4*/ 	.word	0x00005f50
        /*09c8*/ 	.word	0x000000ff
        /*09cc*/ 	.word	0x00000238
        /*09d0*/ 	.short	0x010a
        /*09d2*/ 	.byte	0x16
	.zero		1


	//   ....[143]....
        /*09d4*/ 	.word	0x00006100
        /*09d8*/ 	.word	0x000000ff
        /*09dc*/ 	.word	0x00000228
        /*09e0*/ 	.short	0x010b
        /*09e2*/ 	.byte	0x16
	.zero		1


	//   ....[144]....
        /*09e4*/ 	.word	0x00006110
        /*09e8*/ 	.word	0x000000ff
        /*09ec*/ 	.word	0x00000000
        /*09f0*/ 	.short	0x0101
        /*09f2*/ 	.byte	0x2e
	.zero		1


	//   ....[145]....
        /*09f4*/ 	.word	0x00006140
        /*09f8*/ 	.word	0x000000ff
        /*09fc*/ 	.word	0x00000230
        /*0a00*/ 	.short	0x010a
        /*0a02*/ 	.byte	0x16
	.zero		1


	//   ....[146]....
        /*0a04*/ 	.word	0x00006180
        /*0a08*/ 	.word	0x00000000
        /*0a0c*/ 	.word	0x00000238
        /*0a10*/ 	.short	0x010a
        /*0a12*/ 	.byte	0xff
	.zero		1


	//   ....[147]....
        /*0a14*/ 	.word	0x00006560
        /*0a18*/ 	.word	0x000000ff
        /*0a1c*/ 	.word	0x00000250
        /*0a20*/ 	.short	0x010a
        /*0a22*/ 	.byte	0x31
	.zero		1


	//   ....[148]....
        /*0a24*/ 	.word	0x00006630
        /*0a28*/ 	.word	0x000000ff
        /*0a2c*/ 	.word	0x00000000
        /*0a30*/ 	.short	0x0101
        /*0a32*/ 	.byte	0x04
	.zero		1


	//   ....[149]....
        /*0a34*/ 	.word	0x00007270
        /*0a38*/ 	.word	0x00000000
        /*0a3c*/ 	.word	0x00000220
        /*0a40*/ 	.short	0x010a
        /*0a42*/ 	.byte	0xff
	.zero		1


	//   ....[150]....
        /*0a44*/ 	.word	0x00007320
        /*0a48*/ 	.word	0x00000075
        /*0a4c*/ 	.word	0x00000260
        /*0a50*/ 	.short	0x010a
        /*0a52*/ 	.byte	0xff
	.zero		1


	//   ....[151]....
        /*0a54*/ 	.word	0x00007550
        /*0a58*/ 	.word	0x00000000
        /*0a5c*/ 	.word	0x00000220
        /*0a60*/ 	.short	0x010a
        /*0a62*/ 	.byte	0xff
	.zero		1


	//   ....[152]....
        /*0a64*/ 	.word	0x00007680
        /*0a68*/ 	.word	0x00000002
        /*0a6c*/ 	.word	0x00000000
        /*0a70*/ 	.short	0x0101
        /*0a72*/ 	.byte	0xff
	.zero		1


	//   ....[153]....
        /*0a74*/ 	.word	0x000076e0
        /*0a78*/ 	.word	0x00000075
        /*0a7c*/ 	.word	0x00000260
        /*0a80*/ 	.short	0x010a
        /*0a82*/ 	.byte	0xff
	.zero		1


	//   ....[154]....
        /*0a84*/ 	.word	0x00008280
        /*0a88*/ 	.word	0x0000007d
        /*0a8c*/ 	.word	0x00000220
        /*0a90*/ 	.short	0x010a
        /*0a92*/ 	.byte	0xff
	.zero		1


	//   ....[155]....
        /*0a94*/ 	.word	0x00008350
        /*0a98*/ 	.word	0x0000007d
        /*0a9c*/ 	.word	0x00000220
        /*0aa0*/ 	.short	0x010a
        /*0aa2*/ 	.byte	0xff
	.zero		1


	//   ....[156]....
        /*0aa4*/ 	.word	0x00008460
        /*0aa8*/ 	.word	0x00000000
        /*0aac*/ 	.word	0x00000000
        /*0ab0*/ 	.short	0x0101
        /*0ab2*/ 	.byte	0xff
	.zero		1


	//   ....[157]....
        /*0ab4*/ 	.word	0x000088f0
        /*0ab8*/ 	.word	0x000000ff
        /*0abc*/ 	.word	0x00000000
        /*0ac0*/ 	.short	0x0101
        /*0ac2*/ 	.byte	0x04
	.zero		1


	//   ....[158]....
        /*0ac4*/ 	.word	0x00009120
        /*0ac8*/ 	.word	0x00000000
        /*0acc*/ 	.word	0x00000110
        /*0ad0*/ 	.short	0x010a
        /*0ad2*/ 	.byte	0xff
	.zero		1


	//   ....[159]....
        /*0ad4*/ 	.word	0x00009180
        /*0ad8*/ 	.word	0x00000000
        /*0adc*/ 	.word	0x00000110
        /*0ae0*/ 	.short	0x010a
        /*0ae2*/ 	.byte	0xff
	.zero		1


	//   ....[160]....
        /*0ae4*/ 	.word	0x000091e0
        /*0ae8*/ 	.word	0x00000000
        /*0aec*/ 	.word	0x00000250
        /*0af0*/ 	.short	0x010a
        /*0af2*/ 	.byte	0xff
	.zero		1


	//   ....[161]....
        /*0af4*/ 	.word	0x00009240
        /*0af8*/ 	.word	0x00000000
        /*0afc*/ 	.word	0x00000000
        /*0b00*/ 	.short	0x010a
        /*0b02*/ 	.byte	0xff
	.zero		1


	//   ....[162]....
        /*0b04*/ 	.word	0x000092a0
        /*0b08*/ 	.word	0x00000000
        /*0b0c*/ 	.word	0x00000000
        /*0b10*/ 	.short	0x010a
        /*0b12*/ 	.byte	0xff
	.zero		1


	//   ....[163]....
        /*0b14*/ 	.word	0x00009300
        /*0b18*/ 	.word	0x00000000
        /*0b1c*/ 	.word	0x00000000
        /*0b20*/ 	.short	0x010a
        /*0b22*/ 	.byte	0xff
	.zero		1


	//   ....[164]....
        /*0b24*/ 	.word	0x00009360
        /*0b28*/ 	.word	0x00000000
        /*0b2c*/ 	.word	0x00000000
        /*0b30*/ 	.short	0x010a
        /*0b32*/ 	.byte	0xff
	.zero		1


	//   ....[165]....
        /*0b34*/ 	.word	0x000093c0
        /*0b38*/ 	.word	0x00000000
        /*0b3c*/ 	.word	0x00000000
        /*0b40*/ 	.short	0x010a
        /*0b42*/ 	.byte	0xff
	.zero		1


	//   ....[166]....
        /*0b44*/ 	.word	0x00009420
        /*0b48*/ 	.word	0x00000000
        /*0b4c*/ 	.word	0x00000000
        /*0b50*/ 	.short	0x010a
        /*0b52*/ 	.byte	0xff
	.zero		1


	//   ....[167]....
        /*0b54*/ 	.word	0x00009480
        /*0b58*/ 	.word	0x00000000
        /*0b5c*/ 	.word	0x00000000
        /*0b60*/ 	.short	0x010a
        /*0b62*/ 	.byte	0xff
	.zero		1


	//   ....[168]....
        /*0b64*/ 	.word	0x000094e0
        /*0b68*/ 	.word	0x00000000
        /*0b6c*/ 	.word	0x00000000
        /*0b70*/ 	.short	0x010a
        /*0b72*/ 	.byte	0xff
	.zero		1


	//   ....[169]....
        /*0b74*/ 	.word	0x00009540
        /*0b78*/ 	.word	0x00000000
        /*0b7c*/ 	.word	0x00000000
        /*0b80*/ 	.short	0x010a
        /*0b82*/ 	.byte	0xff
	.zero		1


	//   ....[170]....
        /*0b84*/ 	.word	0x000095a0
        /*0b88*/ 	.word	0x00000000
        /*0b8c*/ 	.word	0x00000000
        /*0b90*/ 	.short	0x010a
        /*0b92*/ 	.byte	0xff
	.zero		1


	//   ....[171]....
        /*0b94*/ 	.word	0x00009600
        /*0b98*/ 	.word	0x00000000
        /*0b9c*/ 	.word	0x00000000
        /*0ba0*/ 	.short	0x010a
        /*0ba2*/ 	.byte	0xff
	.zero		1


	//   ....[172]....
        /*0ba4*/ 	.word	0x00009660
        /*0ba8*/ 	.word	0x00000000
        /*0bac*/ 	.word	0x00000000
        /*0bb0*/ 	.short	0x010a
        /*0bb2*/ 	.byte	0xff
	.zero		1


	//   ....[173]....
        /*0bb4*/ 	.word	0x000096c0
        /*0bb8*/ 	.word	0x00000000
        /*0bbc*/ 	.word	0x00000000
        /*0bc0*/ 	.short	0x010a
        /*0bc2*/ 	.byte	0xff
	.zero		1


	//   ....[174]....
        /*0bc4*/ 	.word	0x00009720
        /*0bc8*/ 	.word	0x00000000
        /*0bcc*/ 	.word	0x00000000
        /*0bd0*/ 	.short	0x010a
        /*0bd2*/ 	.byte	0xff
	.zero		1


	//   ....[175]....
        /*0bd4*/ 	.word	0x00009780
        /*0bd8*/ 	.word	0x00000000
        /*0bdc*/ 	.word	0x00000000
        /*0be0*/ 	.short	0x010a
        /*0be2*/ 	.byte	0xff
	.zero		1


	//   ....[176]....
        /*0be4*/ 	.word	0x000097e0
        /*0be8*/ 	.word	0x00000000
        /*0bec*/ 	.word	0x00000000
        /*0bf0*/ 	.short	0x010a
        /*0bf2*/ 	.byte	0xff
	.zero		1


	//   ....[177]....
        /*0bf4*/ 	.word	0x00009840
        /*0bf8*/ 	.word	0x00000000
        /*0bfc*/ 	.word	0x00000000
        /*0c00*/ 	.short	0x010a
        /*0c02*/ 	.byte	0xff
	.zero		1


	//   ....[178]....
        /*0c04*/ 	.word	0x000098a0
        /*0c08*/ 	.word	0x00000000
        /*0c0c*/ 	.word	0x00000000
        /*0c10*/ 	.short	0x010a
        /*0c12*/ 	.byte	0xff
	.zero		1


	//   ....[179]....
        /*0c14*/ 	.word	0x00009900
        /*0c18*/ 	.word	0x00000000
        /*0c1c*/ 	.word	0x00000000
        /*0c20*/ 	.short	0x010a
        /*0c22*/ 	.byte	0xff
	.zero		1


	//   ....[180]....
        /*0c24*/ 	.word	0x00009960
        /*0c28*/ 	.word	0x00000000
        /*0c2c*/ 	.word	0x00000000
        /*0c30*/ 	.short	0x010a
        /*0c32*/ 	.byte	0xff
	.zero		1


	//   ....[181]....
        /*0c34*/ 	.word	0x000099c0
        /*0c38*/ 	.word	0x00000000
        /*0c3c*/ 	.word	0x00000000
        /*0c40*/ 	.short	0x010a
        /*0c42*/ 	.byte	0xff
	.zero		1


	//   ....[182]....
        /*0c44*/ 	.word	0x00009a20
        /*0c48*/ 	.word	0x00000000
        /*0c4c*/ 	.word	0x00000000
        /*0c50*/ 	.short	0x010a
        /*0c52*/ 	.byte	0xff
	.zero		1


	//   ....[183]....
        /*0c54*/ 	.word	0x00009a80
        /*0c58*/ 	.word	0x00000000
        /*0c5c*/ 	.word	0x00000000
        /*0c60*/ 	.short	0x010a
        /*0c62*/ 	.byte	0xff
	.zero		1


	//   ....[184]....
        /*0c64*/ 	.word	0x00009ae0
        /*0c68*/ 	.word	0x00000000
        /*0c6c*/ 	.word	0x00000000
        /*0c70*/ 	.short	0x010a
        /*0c72*/ 	.byte	0xff
	.zero		1


	//   ....[185]....
        /*0c74*/ 	.word	0x00009b40
        /*0c78*/ 	.word	0x00000000
        /*0c7c*/ 	.word	0x00000000
        /*0c80*/ 	.short	0x010a
        /*0c82*/ 	.byte	0xff
	.zero		1


	//   ....[186]....
        /*0c84*/ 	.word	0x00009ba0
        /*0c88*/ 	.word	0x00000000
        /*0c8c*/ 	.word	0x00000000
        /*0c90*/ 	.short	0x010a
        /*0c92*/ 	.byte	0xff
	.zero		1


	//   ....[187]....
        /*0c94*/ 	.word	0x00009c00
        /*0c98*/ 	.word	0x00000000
        /*0c9c*/ 	.word	0x00000000
        /*0ca0*/ 	.short	0x010a
        /*0ca2*/ 	.byte	0xff
	.zero		1


	//   ....[188]....
        /*0ca4*/ 	.word	0x00009c60
        /*0ca8*/ 	.word	0x00000000
        /*0cac*/ 	.word	0x00000000
        /*0cb0*/ 	.short	0x010a
        /*0cb2*/ 	.byte	0xff
	.zero		1


	//   ....[189]....
        /*0cb4*/ 	.word	0x00009cc0
        /*0cb8*/ 	.word	0x00000000
        /*0cbc*/ 	.word	0x00000000
        /*0cc0*/ 	.short	0x010a
        /*0cc2*/ 	.byte	0xff
	.zero		1


	//   ....[190]....
        /*0cc4*/ 	.word	0x00009d20
        /*0cc8*/ 	.word	0x00000000
        /*0ccc*/ 	.word	0x00000000
        /*0cd0*/ 	.short	0x010a
        /*0cd2*/ 	.byte	0xff
	.zero		1


	//   ....[191]....
        /*0cd4*/ 	.word	0x00009d80
        /*0cd8*/ 	.word	0x00000000
        /*0cdc*/ 	.word	0x00000000
        /*0ce0*/ 	.short	0x010a
        /*0ce2*/ 	.byte	0xff
	.zero		1


	//   ....[192]....
        /*0ce4*/ 	.word	0x00009de0
        /*0ce8*/ 	.word	0x00000000
        /*0cec*/ 	.word	0x00000000
        /*0cf0*/ 	.short	0x010a
        /*0cf2*/ 	.byte	0xff
	.zero		1


	//   ....[193]....
        /*0cf4*/ 	.word	0x00009e40
        /*0cf8*/ 	.word	0x00000000
        /*0cfc*/ 	.word	0x00000000
        /*0d00*/ 	.short	0x010a
        /*0d02*/ 	.byte	0xff
	.zero		1


	//   ....[194]....
        /*0d04*/ 	.word	0x00009ea0
        /*0d08*/ 	.word	0x00000004
        /*0d0c*/ 	.word	0x00000258
        /*0d10*/ 	.short	0x010a
        /*0d12*/ 	.byte	0xff
	.zero		1


	//   ....[195]....
        /*0d14*/ 	.word	0x00009f00
        /*0d18*/ 	.word	0x00000004
        /*0d1c*/ 	.word	0x00000250
        /*0d20*/ 	.short	0x010a
        /*0d22*/ 	.byte	0xff
	.zero		1


	//   ....[196]....
        /*0d24*/ 	.word	0x00009f60
        /*0d28*/ 	.word	0x00000000
        /*0d2c*/ 	.word	0x00000250
        /*0d30*/ 	.short	0x010a
        /*0d32*/ 	.byte	0xff
	.zero		1


	//   ....[197]....
        /*0d34*/ 	.word	0x00009fc0
        /*0d38*/ 	.word	0x00000005
        /*0d3c*/ 	.word	0x00000270
        /*0d40*/ 	.short	0x010a
        /*0d42*/ 	.byte	0xff
	.zero		1


	//   ....[198]....
        /*0d44*/ 	.word	0x0000a020
        /*0d48*/ 	.word	0x00000000
        /*0d4c*/ 	.word	0x00000000
        /*0d50*/ 	.short	0x010a
        /*0d52*/ 	.byte	0xff
	.zero		1


	//   ....[199]....
        /*0d54*/ 	.word	0x0000a080
        /*0d58*/ 	.word	0x00000000
        /*0d5c*/ 	.word	0x00000000
        /*0d60*/ 	.short	0x010a
        /*0d62*/ 	.byte	0xff
	.zero		1


	//   ....[200]....
        /*0d64*/ 	.word	0x0000a0e0
        /*0d68*/ 	.word	0x00000000
        /*0d6c*/ 	.word	0x00000000
        /*0d70*/ 	.short	0x010a
        /*0d72*/ 	.byte	0xff
	.zero		1


	//   ....[201]....
        /*0d74*/ 	.word	0x0000a140
        /*0d78*/ 	.word	0x00000000
        /*0d7c*/ 	.word	0x00000250
        /*0d80*/ 	.short	0x010a
        /*0d82*/ 	.byte	0xff
	.zero		1


	//   ....[202]....
        /*0d84*/ 	.word	0x0000a1a0
        /*0d88*/ 	.word	0x00000000
        /*0d8c*/ 	.word	0x00000248
        /*0d90*/ 	.short	0x010a
        /*0d92*/ 	.byte	0xff
	.zero		1


	//   ....[203]....
        /*0d94*/ 	.word	0x0000a200
        /*0d98*/ 	.word	0x00000002
        /*0d9c*/ 	.word	0x00000230
        /*0da0*/ 	.short	0x010a
        /*0da2*/ 	.byte	0xff
	.zero		1


	//   ....[204]....
        /*0da4*/ 	.word	0x0000a260
        /*0da8*/ 	.word	0x00000000
        /*0dac*/ 	.word	0x00000238
        /*0db0*/ 	.short	0x010a
        /*0db2*/ 	.byte	0xff
	.zero		1


	//   ....[205]....
        /*0db4*/ 	.word	0x0000a2c0
        /*0db8*/ 	.word	0x00000000
        /*0dbc*/ 	.word	0x00000230
        /*0dc0*/ 	.short	0x010a
        /*0dc2*/ 	.byte	0xff
	.zero		1


	//   ....[206]....
        /*0dc4*/ 	.word	0x0000a320
        /*0dc8*/ 	.word	0x00000000
        /*0dcc*/ 	.word	0x00000250
        /*0dd0*/ 	.short	0x010a
        /*0dd2*/ 	.byte	0xff
	.zero		1


	//   ....[207]....
        /*0dd4*/ 	.word	0x0000a370
        /*0dd8*/ 	.word	0x00000000
        /*0ddc*/ 	.word	0x00000220
        /*0de0*/ 	.short	0x010a
        /*0de2*/ 	.byte	0xff
	.zero		1


	//   ....[208]....
        /*0de4*/ 	.word	0x0000a3c0
        /*0de8*/ 	.word	0x00000075
        /*0dec*/ 	.word	0x00000260
        /*0df0*/ 	.short	0x010a
        /*0df2*/ 	.byte	0xff
	.zero		1


	//   ....[209]....
        /*0df4*/ 	.word	0x0000a410
        /*0df8*/ 	.word	0x0000007d
        /*0dfc*/ 	.word	0x00000220
        /*0e00*/ 	.short	0x010a
        /*0e02*/ 	.byte	0xff
	.zero		1


	//----- nvinfo : EIATTR_NUM_MBARRIERS
	.align		4
.L_47:
        /*0e04*/ 	.byte	0x03, 0x38
        /*0e06*/ 	.short	0x0050


	//----- nvinfo : EIATTR_EXIT_INSTR_OFFSETS
	.align		4
        /*0e08*/ 	.byte	0x04, 0x1c
        /*0e0a*/ 	.short	(.L_49 - .L_48)


	//   ....[0]....
.L_48:
        /*0e0c*/ 	.word	0x000041e0


	//   ....[1]....
        /*0e10*/ 	.word	0x00004490


	//   ....[2]....
        /*0e14*/ 	.word	0x000044f0


	//   ....[3]....
        /*0e18*/ 	.word	0x00005190


	//   ....[4]....
        /*0e1c*/ 	.word	0x000061b0


	//   ....[5]....
        /*0e20*/ 	.word	0x000061f0


	//   ....[6]....
        /*0e24*/ 	.word	0x00009100


	//----- nvinfo : EIATTR_MAX_THREADS
	.align		4
.L_49:
        /*0e28*/ 	.byte	0x04, 0x05
        /*0e2a*/ 	.short	(.L_51 - .L_50)
.L_50:
        /*0e2c*/ 	.word	0x00000100
        /*0e30*/ 	.word	0x00000001
        /*0e34*/ 	.word	0x00000001


	//----- nvinfo : EIATTR_CRS_STACK_SIZE
	.align		4
.L_51:
        /*0e38*/ 	.byte	0x04, 0x1e
        /*0e3a*/ 	.short	(.L_53 - .L_52)
.L_52:
        /*0e3c*/ 	.word	0x00000000


	//----- nvinfo : EIATTR_CBANK_PARAM_SIZE
	.align		4
.L_53:
        /*0e40*/ 	.byte	0x03, 0x19
        /*0e42*/ 	.short	0x0900


	//----- nvinfo : EIATTR_PARAM_CBANK
	.align		4
        /*0e44*/ 	.byte	0x04, 0x0a
        /*0e46*/ 	.short	(.L_55 - .L_54)
	.align		4
.L_54:
        /*0e48*/ 	.word	index@(.nv.constant0._ZN7cutlass13device_kernelINS_4conv6kernel13ConvUniversalINS1_16ConvProblemShapeILNS1_8OperatorE0ELi3EEENS1_10collective14CollectiveConvINS1_47MainloopSm100TmaUmmaWarpSpecializedImplicitGemmILS5_0ELi34ELi3ELi1ELi2EN4cute5tupleIJNSA_1CILi1EEESD_SD_EEEEENSB_IJNSC_ILi64EEENSC_ILi128EEENSB_IJNSC_ILi32EEEEEEEEENS_12float_e4m3_tESL_NSA_8TiledMMAINSA_8MMA_AtomIJNSA_10MMA_TraitsINSA_19SM100_MMA_F8F6F4_SSEJSL_SL_fSG_SH_NSA_17integral_constantINSA_4UMMA5MajorELSS_0EEEST_NSQ_INSR_7ScaleInELSU_0EEESV_EEEEEENSA_6LayoutISE_NSB_IJNSC_ILi0EEESZ_SZ_EEEEENSB_IJNSA_10UnderscoreES12_S12_EEEEENS7_6detail27Sm100ImplicitGemmTileTraitsINSA_20SM90_TMA_LOAD_IM2COLENSA_14ComposedLayoutINSA_7SwizzleILi1ELi4ELi3EEENSA_18smem_ptr_flag_bitsILi8EEENSY_INSB_IJNSC_ILi8EEESI_EEENSB_IJSI_SD_EEEEEEEvEENS16_INSA_13SM90_TMA_LOADES1H_vEEEENS_8epilogue10collective18CollectiveEpilogueINS1M_23Sm100TmaWarpSpecializedILi2ELi2ELi32ELb0ELb0EEEJSK_NSB_IJNSY_ISG_SD_EES1R_EEESL_NSB_IJNSB_IJllllEEESD_SZ_EEESL_S1U_NS1M_6fusion15FusionCallbacksIS1Q_NS1V_17LinearCombinationISL_fSL_fLNS_15FloatRoundStyleE2EEESK_S1S_JEEENSA_5SM1004TMEM4LOAD26SM100_TMEM_LOAD_16dp32b32xES17_NS18_INS19_ILi2ELi4ELi3EEES1C_NSY_INSB_IJS1D_SG_EEENSB_IJSG_SD_EEEEEEENSA_39AutoVectorizingCopyWithAssumedAlignmentILi128EEENSA_21SM90_TMA_STORE_IM2COLES29_S2B_S2B_EEEvvEEEEvNT_6ParamsE)
        /*0e4c*/ 	.short	0x0380
        /*0e4e*/ 	.short	0x0900


	//----- nvinfo : EIATTR_SW_WAR
	.align		4
.L_55:
        /*0e50*/ 	.byte	0x04, 0x36
        /*0e52*/ 	.short	(.L_57 - .L_56)
.L_56:
        /*0e54*/ 	.word	0x00000008
.L_57:


//--------------------- .nv.callgraph             --------------------------
	.section	.nv.callgraph,"",@"SHT_CUDA_CALLGRAPH"
	.align	4
	.sectionentsize	8
	.align		4
        /*0000*/ 	.word	0x00000000
	.align		4
        /*0004*/ 	.word	0xffffffff
	.align		4
        /*0008*/ 	.word	index@(_ZN7cutlass13device_kernelINS_4conv6kernel13ConvUniversalINS1_16ConvProblemShapeILNS1_8OperatorE0ELi3EEENS1_10collective14CollectiveConvINS1_47MainloopSm100TmaUmmaWarpSpecializedImplicitGemmILS5_0ELi34ELi3ELi1ELi2EN4cute5tupleIJNSA_1CILi1EEESD_SD_EEEEENSB_IJNSC_ILi64EEENSC_ILi128EEENSB_IJNSC_ILi32EEEEEEEEENS_12float_e4m3_tESL_NSA_8TiledMMAINSA_8MMA_AtomIJNSA_10MMA_TraitsINSA_19SM100_MMA_F8F6F4_SSEJSL_SL_fSG_SH_NSA_17integral_constantINSA_4UMMA5MajorELSS_0EEEST_NSQ_INSR_7ScaleInELSU_0EEESV_EEEEEENSA_6LayoutISE_NSB_IJNSC_ILi0EEESZ_SZ_EEEEENSB_IJNSA_10UnderscoreES12_S12_EEEEENS7_6detail27Sm100ImplicitGemmTileTraitsINSA_20SM90_TMA_LOAD_IM2COLENSA_14ComposedLayoutINSA_7SwizzleILi1ELi4ELi3EEENSA_18smem_ptr_flag_bitsILi8EEENSY_INSB_IJNSC_ILi8EEESI_EEENSB_IJSI_SD_EEEEEEEvEENS16_INSA_13SM90_TMA_LOADES1H_vEEEENS_8epilogue10collective18CollectiveEpilogueINS1M_23Sm100TmaWarpSpecializedILi2ELi2ELi32ELb0ELb0EEEJSK_NSB_IJNSY_ISG_SD_EES1R_EEESL_NSB_IJNSB_IJllllEEESD_SZ_EEESL_S1U_NS1M_6fusion15FusionCallbacksIS1Q_NS1V_17LinearCombinationISL_fSL_fLNS_15FloatRoundStyleE2EEESK_S1S_JEEENSA_5SM1004TMEM4LOAD26SM100_TMEM_LOAD_16dp32b32xES17_NS18_INS19_ILi2ELi4ELi3EEES1C_NSY_INSB_IJS1D_SG_EEENSB_IJSG_SD_EEEEEEENSA_39AutoVectorizingCopyWithAssumedAlignmentILi128EEENSA_21SM90_TMA_STORE_IM2COLES29_S2B_S2B_EEEvvEEEEvNT_6ParamsE)
	.align		4
        /*000c*/ 	.word	index@(__assertfail)
	.align		4
        /*0010*/ 	.word	0x00000000
	.align		4
        /*0014*/ 	.word	0xfffffffe
	.align		4
        /*0018*/ 	.word	0x00000000
	.align		4
        /*001c*/ 	.word	0xfffffffd
	.align		4
        /*0020*/ 	.word	0x00000000
	.align		4
        /*0024*/ 	.word	0xfffffffc


//--------------------- .nv.constant4             --------------------------
	.section	.nv.constant4,"a",@progbits
	.align	8
	.align		8
.nv.constant4:
        /*0000*/ 	.dword	__assertfail
	.align		8
        /*0008*/ 	.dword	__unnamed_1
	.align		8
        /*0010*/ 	.dword	__unnamed_2
	.align		8
        /*0018*/ 	.dword	_ZN39_INTERNAL_7f60bc43_4_k_cu_4e328266_35764cuda3std3__45__cpo5beginE
	.align		8
        /*0020*/ 	.dword	_ZN39_INTERNAL_7f60bc43_4_k_cu_4e328266_35764cuda3std3__45__cpo3endE
	.align		8
        /*0028*/ 	.dword	_ZN39_INTERNAL_7f60bc43_4_k_cu_4e328266_35764cuda3std3__45__cpo6cbeginE
	.align		8
        /*0030*/ 	.dword	_ZN39_INTERNAL_7f60bc43_4_k_cu_4e328266_35764cuda3std3__45__cpo4cendE
	.align		8
        /*0038*/ 	.dword	_ZN39_INTERNAL_7f60bc43_4_k_cu_4e328266_35764cuda3std3__441_GLOBAL__N__7f60bc43_4_k_cu_4e328266_35766ignoreE
	.align		8
        /*0040*/ 	.dword	_ZN39_INTERNAL_7f60bc43_4_k_cu_4e328266_35764cuda3std3__419piecewise_constructE
	.align		8
        /*0048*/ 	.dword	_ZN39_INTERNAL_7f60bc43_4_k_cu_4e328266_35764cuda3std3__48in_placeE
	.align		8
        /*0050*/ 	.dword	_ZN39_INTERNAL_7f60bc43_4_k_cu_4e328266_35764cuda3std6ranges3__45__cpo4swapE
	.align		8
        /*0058*/ 	.dword	_ZN39_INTERNAL_7f60bc43_4_k_cu_4e328266_35764cuda3std6ranges3__45__cpo9iter_moveE
	.align		8
        /*0060*/ 	.dword	_ZN39_INTERNAL_7f60bc43_4_k_cu_4e328266_35764cute7productE
	.align		8
        /*0068*/ 	.dword	_ZN39_INTERNAL_7f60bc43_4_k_cu_4e328266_35764cute1_E
	.align		8
        /*0070*/ 	.dword	$str$27
	.align		8
        /*0078*/ 	.dword	$str$28
	.align		8
        /*0080*/ 	.dword	$str$29
	.align		8
        /*0088*/ 	.dword	$str$30


//--------------------- .text._ZN7cutlass13device_kernelINS_4conv6kernel13ConvUniversalINS1_16ConvProblemShapeILNS1_8OperatorE0ELi3EEENS1_10collective14CollectiveConvINS1_47MainloopSm100TmaUmmaWarpSpecializedImplicitGemmILS5_0ELi34ELi3ELi1ELi2EN4cute5tupleIJNSA_1CILi1EEESD_SD_EEEEENSB_IJNSC_ILi64EEENSC_ILi128EEENSB_IJNSC_ILi32EEEEEEEEENS_12float_e4m3_tESL_NSA_8TiledMMAINSA_8MMA_AtomIJNSA_10MMA_TraitsINSA_19SM100_MMA_F8F6F4_SSEJSL_SL_fSG_SH_NSA_17integral_constantINSA_4UMMA5MajorELSS_0EEEST_NSQ_INSR_7ScaleInELSU_0EEESV_EEEEEENSA_6LayoutISE_NSB_IJNSC_ILi0EEESZ_SZ_EEEEENSB_IJNSA_10UnderscoreES12_S12_EEEEENS7_6detail27Sm100ImplicitGemmTileTraitsINSA_20SM90_TMA_LOAD_IM2COLENSA_14ComposedLayoutINSA_7SwizzleILi1ELi4ELi3EEENSA_18smem_ptr_flag_bitsILi8EEENSY_INSB_IJNSC_ILi8EEESI_EEENSB_IJSI_SD_EEEEEEEvEENS16_INSA_13SM90_TMA_LOADES1H_vEEEENS_8epilogue10collective18CollectiveEpilogueINS1M_23Sm100TmaWarpSpecializedILi2ELi2ELi32ELb0ELb0EEEJSK_NSB_IJNSY_ISG_SD_EES1R_EEESL_NSB_IJNSB_IJllllEEESD_SZ_EEESL_S1U_NS1M_6fusion15FusionCallbacksIS1Q_NS1V_17LinearCombinationISL_fSL_fLNS_15FloatRoundStyleE2EEESK_S1S_JEEENSA_5SM1004TMEM4LOAD26SM100_TMEM_LOAD_16dp32b32xES17_NS18_INS19_ILi2ELi4ELi3EEES1C_NSY_INSB_IJS1D_SG_EEENSB_IJSG_SD_EEEEEEENSA_39AutoVectorizingCopyWithAssumedAlignmentILi128EEENSA_21SM90_TMA_STORE_IM2COLES29_S2B_S2B_EEEvvEEEEvNT_6ParamsE --------------------------
	.section	.text._ZN7cutlass13device_kernelINS_4conv6kernel13ConvUniversalINS1_16ConvProblemShapeILNS1_8OperatorE0ELi3EEENS1_10collective14CollectiveConvINS1_47MainloopSm100TmaUmmaWarpSpecializedImplicitGemmILS5_0ELi34ELi3ELi1ELi2EN4cute5tupleIJNSA_1CILi1EEESD_SD_EEEEENSB_IJNSC_ILi64EEENSC_ILi128EEENSB_IJNSC_ILi32EEEEEEEEENS_12float_e4m3_tESL_NSA_8TiledMMAINSA_8MMA_AtomIJNSA_10MMA_TraitsINSA_19SM100_MMA_F8F6F4_SSEJSL_SL_fSG_SH_NSA_17integral_constantINSA_4UMMA5MajorELSS_0EEEST_NSQ_INSR_7ScaleInELSU_0EEESV_EEEEEENSA_6LayoutISE_NSB_IJNSC_ILi0EEESZ_SZ_EEEEENSB_IJNSA_10UnderscoreES12_S12_EEEEENS7_6detail27Sm100ImplicitGemmTileTraitsINSA_20SM90_TMA_LOAD_IM2COLENSA_14ComposedLayoutINSA_7SwizzleILi1ELi4ELi3EEENSA_18smem_ptr_flag_bitsILi8EEENSY_INSB_IJNSC_ILi8EEESI_EEENSB_IJSI_SD_EEEEEEEvEENS16_INSA_13SM90_TMA_LOADES1H_vEEEENS_8epilogue10collective18CollectiveEpilogueINS1M_23Sm100TmaWarpSpecializedILi2ELi2ELi32ELb0ELb0EEEJSK_NSB_IJNSY_ISG_SD_EES1R_EEESL_NSB_IJNSB_IJllllEEESD_SZ_EEESL_S1U_NS1M_6fusion15FusionCallbacksIS1Q_NS1V_17LinearCombinationISL_fSL_fLNS_15FloatRoundStyleE2EEESK_S1S_JEEENSA_5SM1004TMEM4LOAD26SM100_TMEM_LOAD_16dp32b32xES17_NS18_INS19_ILi2ELi4ELi3EEES1C_NSY_INSB_IJS1D_SG_EEENSB_IJSG_SD_EEEEEEENSA_39AutoVectorizingCopyWithAssumedAlignmentILi128EEENSA_21SM90_TMA_STORE_IM2COLES29_S2B_S2B_EEEvvEEEEvNT_6ParamsE,"ax",@progbits
	.align	128
.text._ZN7cutlass13device_kernelINS_4conv6kernel13ConvUniversalINS1_16ConvProblemShapeILNS1_8OperatorE0ELi3EEENS1_10collective14CollectiveConvINS1_47MainloopSm100TmaUmmaWarpSpecializedImplicitGemmILS5_0ELi34ELi3ELi1ELi2EN4cute5tupleIJNSA_1CILi1EEESD_SD_EEEEENSB_IJNSC_ILi64EEENSC_ILi128EEENSB_IJNSC_ILi32EEEEEEEEENS_12float_e4m3_tESL_NSA_8TiledMMAINSA_8MMA_AtomIJNSA_10MMA_TraitsINSA_19SM100_MMA_F8F6F4_SSEJSL_SL_fSG_SH_NSA_17integral_constantINSA_4UMMA5MajorELSS_0EEEST_NSQ_INSR_7ScaleInELSU_0EEESV_EEEEEENSA_6LayoutISE_NSB_IJNSC_ILi0EEESZ_SZ_EEEEENSB_IJNSA_10UnderscoreES12_S12_EEEEENS7_6detail27Sm100ImplicitGemmTileTraitsINSA_20SM90_TMA_LOAD_IM2COLENSA_14ComposedLayoutINSA_7SwizzleILi1ELi4ELi3EEENSA_18smem_ptr_flag_bitsILi8EEENSY_INSB_IJNSC_ILi8EEESI_EEENSB_IJSI_SD_EEEEEEEvEENS16_INSA_13SM90_TMA_LOADES1H_vEEEENS_8epilogue10collective18CollectiveEpilogueINS1M_23Sm100TmaWarpSpecializedILi2ELi2ELi32ELb0ELb0EEEJSK_NSB_IJNSY_ISG_SD_EES1R_EEESL_NSB_IJNSB_IJllllEEESD_SZ_EEESL_S1U_NS1M_6fusion15FusionCallbacksIS1Q_NS1V_17LinearCombinationISL_fSL_fLNS_15FloatRoundStyleE2EEESK_S1S_JEEENSA_5SM1004TMEM4LOAD26SM100_TMEM_LOAD_16dp32b32xES17_NS18_INS19_ILi2ELi4ELi3EEES1C_NSY_INSB_IJS1D_SG_EEENSB_IJSG_SD_EEEEEEENSA_39AutoVectorizingCopyWithAssumedAlignmentILi128EEENSA_21SM90_TMA_STORE_IM2COLES29_S2B_S2B_EEEvvEEEEvNT_6ParamsE:
        .type           _ZN7cutlass13device_kernelINS_4conv6kernel13ConvUniversalINS1_16ConvProblemShapeILNS1_8OperatorE0ELi3EEENS1_10collective14CollectiveConvINS1_47MainloopSm100TmaUmmaWarpSpecializedImplicitGemmILS5_0ELi34ELi3ELi1ELi2EN4cute5tupleIJNSA_1CILi1EEESD_SD_EEEEENSB_IJNSC_ILi64EEENSC_ILi128EEENSB_IJNSC_ILi32EEEEEEEEENS_12float_e4m3_tESL_NSA_8TiledMMAINSA_8MMA_AtomIJNSA_10MMA_TraitsINSA_19SM100_MMA_F8F6F4_SSEJSL_SL_fSG_SH_NSA_17integral_constantINSA_4UMMA5MajorELSS_0EEEST_NSQ_INSR_7ScaleInELSU_0EEESV_EEEEEENSA_6LayoutISE_NSB_IJNSC_ILi0EEESZ_SZ_EEEEENSB_IJNSA_10UnderscoreES12_S12_EEEEENS7_6detail27Sm100ImplicitGemmTileTraitsINSA_20SM90_TMA_LOAD_IM2COLENSA_14ComposedLayoutINSA_7SwizzleILi1ELi4ELi3EEENSA_18smem_ptr_flag_bitsILi8EEENSY_INSB_IJNSC_ILi8EEESI_EEENSB_IJSI_SD_EEEEEEEvEENS16_INSA_13SM90_TMA_LOADES1H_vEEEENS_8epilogue10collective18CollectiveEpilogueINS1M_23Sm100TmaWarpSpecializedILi2ELi2ELi32ELb0ELb0EEEJSK_NSB_IJNSY_ISG_SD_EES1R_EEESL_NSB_IJNSB_IJllllEEESD_SZ_EEESL_S1U_NS1M_6fusion15FusionCallbacksIS1Q_NS1V_17LinearCombinationISL_fSL_fLNS_15FloatRoundStyleE2EEESK_S1S_JEEENSA_5SM1004TMEM4LOAD26SM100_TMEM_LOAD_16dp32b32xES17_NS18_INS19_ILi2ELi4ELi3EEES1C_NSY_INSB_IJS1D_SG_EEENSB_IJSG_SD_EEEEEEENSA_39AutoVectorizingCopyWithAssumedAlignmentILi128EEENSA_21SM90_TMA_STORE_IM2COLES29_S2B_S2B_EEEvvEEEEvNT_6ParamsE,@function
        .size           _ZN7cutlass13device_kernelINS_4conv6kernel13ConvUniversalINS1_16ConvProblemShapeILNS1_8OperatorE0ELi3EEENS1_10collective14CollectiveConvINS1_47MainloopSm100TmaUmmaWarpSpecializedImplicitGemmILS5_0ELi34ELi3ELi1ELi2EN4cute5tupleIJNSA_1CILi1EEESD_SD_EEEEENSB_IJNSC_ILi64EEENSC_ILi128EEENSB_IJNSC_ILi32EEEEEEEEENS_12float_e4m3_tESL_NSA_8TiledMMAINSA_8MMA_AtomIJNSA_10MMA_TraitsINSA_19SM100_MMA_F8F6F4_SSEJSL_SL_fSG_SH_NSA_17integral_constantINSA_4UMMA5MajorELSS_0EEEST_NSQ_INSR_7ScaleInELSU_0EEESV_EEEEEENSA_6LayoutISE_NSB_IJNSC_ILi0EEESZ_SZ_EEEEENSB_IJNSA_10UnderscoreES12_S12_EEEEENS7_6detail27Sm100ImplicitGemmTileTraitsINSA_20SM90_TMA_LOAD_IM2COLENSA_14ComposedLayoutINSA_7SwizzleILi1ELi4ELi3EEENSA_18smem_ptr_flag_bitsILi8EEENSY_INSB_IJNSC_ILi8EEESI_EEENSB_IJSI_SD_EEEEEEEvEENS16_INSA_13SM90_TMA_LOADES1H_vEEEENS_8epilogue10collective18CollectiveEpilogueINS1M_23Sm100TmaWarpSpecializedILi2ELi2ELi32ELb0ELb0EEEJSK_NSB_IJNSY_ISG_SD_EES1R_EEESL_NSB_IJNSB_IJllllEEESD_SZ_EEESL_S1U_NS1M_6fusion15FusionCallbacksIS1Q_NS1V_17LinearCombinationISL_fSL_fLNS_15FloatRoundStyleE2EEESK_S1S_JEEENSA_5SM1004TMEM4LOAD26SM100_TMEM_LOAD_16dp32b32xES17_NS18_INS19_ILi2ELi4ELi3EEES1C_NSY_INSB_IJS1D_SG_EEENSB_IJSG_SD_EEEEEEENSA_39AutoVectorizingCopyWithAssumedAlignmentILi128EEENSA_21SM90_TMA_STORE_IM2COLES29_S2B_S2B_EEEvvEEEEvNT_6ParamsE,(.L_x_224 - _ZN7cutlass13device_kernelINS_4conv6kernel13ConvUniversalINS1_16ConvProblemShapeILNS1_8OperatorE0ELi3EEENS1_10collective14CollectiveConvINS1_47MainloopSm100TmaUmmaWarpSpecializedImplicitGemmILS5_0ELi34ELi3ELi1ELi2EN4cute5tupleIJNSA_1CILi1EEESD_SD_EEEEENSB_IJNSC_ILi64EEENSC_ILi128EEENSB_IJNSC_ILi32EEEEEEEEENS_12float_e4m3_tESL_NSA_8TiledMMAINSA_8MMA_AtomIJNSA_10MMA_TraitsINSA_19SM100_MMA_F8F6F4_SSEJSL_SL_fSG_SH_NSA_17integral_constantINSA_4UMMA5MajorELSS_0EEEST_NSQ_INSR_7ScaleInELSU_0EEESV_EEEEEENSA_6LayoutISE_NSB_IJNSC_ILi0EEESZ_SZ_EEEEENSB_IJNSA_10UnderscoreES12_S12_EEEEENS7_6detail27Sm100ImplicitGemmTileTraitsINSA_20SM90_TMA_LOAD_IM2COLENSA_14ComposedLayoutINSA_7SwizzleILi1ELi4ELi3EEENSA_18smem_ptr_flag_bitsILi8EEENSY_INSB_IJNSC_ILi8EEESI_EEENSB_IJSI_SD_EEEEEEEvEENS16_INSA_13SM90_TMA_LOADES1H_vEEEENS_8epilogue10collective18CollectiveEpilogueINS1M_23Sm100TmaWarpSpecializedILi2ELi2ELi32ELb0ELb0EEEJSK_NSB_IJNSY_ISG_SD_EES1R_EEESL_NSB_IJNSB_IJllllEEESD_SZ_EEESL_S1U_NS1M_6fusion15FusionCallbacksIS1Q_NS1V_17LinearCombinationISL_fSL_fLNS_15FloatRoundStyleE2EEESK_S1S_JEEENSA_5SM1004TMEM4LOAD26SM100_TMEM_LOAD_16dp32b32xES17_NS18_INS19_ILi2ELi4ELi3EEES1C_NSY_INSB_IJS1D_SG_EEENSB_IJSG_SD_EEEEEEENSA_39AutoVectorizingCopyWithAssumedAlignmentILi128EEENSA_21SM90_TMA_STORE_IM2COLES29_S2B_S2B_EEEvvEEEEvNT_6ParamsE)
        .other          _ZN7cutlass13device_kernelINS_4conv6kernel13ConvUniversalINS1_16ConvProblemShapeILNS1_8OperatorE0ELi3EEENS1_10collective14CollectiveConvINS1_47MainloopSm100TmaUmmaWarpSpecializedImplicitGemmILS5_0ELi34ELi3ELi1ELi2EN4cute5tupleIJNSA_1CILi1EEESD_SD_EEEEENSB_IJNSC_ILi64EEENSC_ILi128EEENSB_IJNSC_ILi32EEEEEEEEENS_12float_e4m3_tESL_NSA_8TiledMMAINSA_8MMA_AtomIJNSA_10MMA_TraitsINSA_19SM100_MMA_F8F6F4_SSEJSL_SL_fSG_SH_NSA_17integral_constantINSA_4UMMA5MajorELSS_0EEEST_NSQ_INSR_7ScaleInELSU_0EEESV_EEEEEENSA_6LayoutISE_NSB_IJNSC_ILi0EEESZ_SZ_EEEEENSB_IJNSA_10UnderscoreES12_S12_EEEEENS7_6detail27Sm100ImplicitGemmTileTraitsINSA_20SM90_TMA_LOAD_IM2COLENSA_14ComposedLayoutINSA_7SwizzleILi1ELi4ELi3EEENSA_18smem_ptr_flag_bitsILi8EEENSY_INSB_IJNSC_ILi8EEESI_EEENSB_IJSI_SD_EEEEEEEvEENS16_INSA_13SM90_TMA_LOADES1H_vEEEENS_8epilogue10collective18CollectiveEpilogueINS1M_23Sm100TmaWarpSpecializedILi2ELi2ELi32ELb0ELb0EEEJSK_NSB_IJNSY_ISG_SD_EES1R_EEESL_NSB_IJNSB_IJllllEEESD_SZ_EEESL_S1U_NS1M_6fusion15FusionCallbacksIS1Q_NS1V_17LinearCombinationISL_fSL_fLNS_15FloatRoundStyleE2EEESK_S1S_JEEENSA_5SM1004TMEM4LOAD26SM100_TMEM_LOAD_16dp32b32xES17_NS18_INS19_ILi2ELi4ELi3EEES1C_NSY_INSB_IJS1D_SG_EEENSB_IJSG_SD_EEEEEEENSA_39AutoVectorizingCopyWithAssumedAlignmentILi128EEENSA_21SM90_TMA_STORE_IM2COLES29_S2B_S2B_EEEvvEEEEvNT_6ParamsE,@"STO_CUDA_ENTRY STV_DEFAULT"
_ZN7cutlass13device_kernelINS_4conv6kernel13ConvUniversalINS1_16ConvProblemShapeILNS1_8OperatorE0ELi3EEENS1_10collective14CollectiveConvINS1_47MainloopSm100TmaUmmaWarpSpecializedImplicitGemmILS5_0ELi34ELi3ELi1ELi2EN4cute5tupleIJNSA_1CILi1EEESD_SD_EEEEENSB_IJNSC_ILi64EEENSC_ILi128EEENSB_IJNSC_ILi32EEEEEEEEENS_12float_e4m3_tESL_NSA_8TiledMMAINSA_8MMA_AtomIJNSA_10MMA_TraitsINSA_19SM100_MMA_F8F6F4_SSEJSL_SL_fSG_SH_NSA_17integral_constantINSA_4UMMA5MajorELSS_0EEEST_NSQ_INSR_7ScaleInELSU_0EEESV_EEEEEENSA_6LayoutISE_NSB_IJNSC_ILi0EEESZ_SZ_EEEEENSB_IJNSA_10UnderscoreES12_S12_EEEEENS7_6detail27Sm100ImplicitGemmTileTraitsINSA_20SM90_TMA_LOAD_IM2COLENSA_14ComposedLayoutINSA_7SwizzleILi1ELi4ELi3EEENSA_18smem_ptr_flag_bitsILi8EEENSY_INSB_IJNSC_ILi8EEESI_EEENSB_IJSI_SD_EEEEEEEvEENS16_INSA_13SM90_TMA_LOADES1H_vEEEENS_8epilogue10collective18CollectiveEpilogueINS1M_23Sm100TmaWarpSpecializedILi2ELi2ELi32ELb0ELb0EEEJSK_NSB_IJNSY_ISG_SD_EES1R_EEESL_NSB_IJNSB_IJllllEEESD_SZ_EEESL_S1U_NS1M_6fusion15FusionCallbacksIS1Q_NS1V_17LinearCombinationISL_fSL_fLNS_15FloatRoundStyleE2EEESK_S1S_JEEENSA_5SM1004TMEM4LOAD26SM100_TMEM_LOAD_16dp32b32xES17_NS18_INS19_ILi2ELi4ELi3EEES1C_NSY_INSB_IJS1D_SG_EEENSB_IJSG_SD_EEEEEEENSA_39AutoVectorizingCopyWithAssumedAlignmentILi128EEENSA_21SM90_TMA_STORE_IM2COLES29_S2B_S2B_EEEvvEEEEvNT_6ParamsE:
[----:B------:R-:W1:Y:S01]  /*0000*/  LDC R1, c[0x0][0x37c] ;  /* 0x0000df00ff017b82 */ /* 0x000e620000000800 */
[----:B------:R-:W2:Y:S01]  /*0010*/  S2R R92, SR_TID.X ;  /* 0x00000000005c7919 */ /* 0x000ea20000002100 */
[----:B------:R-:W3:Y:S01]  /*0020*/  LDCU.64 UR8, c[0x0][0x990] ;  /* 0x00013200ff0877ac */ /* 0x000ee20008000a00 */
[----:B-1----:R-:W-:Y:S01]  /*0030*/  VIADD R1, R1, 0xfffffff8 ;  /* 0xfffffff801017836 */ /* 0x002fe20000000000 */
[----:B------:R-:W-:Y:S02]  /*0040*/  PRMT R94, RZ, 0x7610, R94 ;  /* 0x00007610ff5e7816 */ /* 0x000fe4000000005e */
[----:B------:R-:W-:Y:S01]  /*0050*/  ELECT P3, URZ, PT ;  /* 0x0000000000ff782f */ /* 0x000fe20003860000 */
[----:B---3--:R-:W-:-:S04]  /*0060*/  UISETP.NE.U32.AND UP0, UPT, UR8, URZ, UPT ;  /* 0x000000ff0800728c */ /* 0x008fc8000bf05070 */
[----:B------:R-:W-:Y:S01]  /*0070*/  UISETP.NE.AND.EX UP0, UPT, UR9, URZ, UPT, UP0 ;  /* 0x000000ff0900728c */ /* 0x000fe2000bf05300 */
[----:B--2---:R-:W-:-:S05]  /*0080*/  SHF.R.U32.HI R95, RZ, 0x5, R92 ;  /* 0x00000005ff5f7819 */ /* 0x004fca000001165c */
[----:B------:R-:W1:Y:S02]  /*0090*/  SHFL.IDX PT, R0, R95, RZ, 0x1f ;  /* 0x00001fff5f007589 */ /* 0x000e6400000e0000 */
[----:B-1----:R-:W-:Y:S01]  /*00a0*/  R2UR UR18, R0 ;  /* 0x00000000001272ca */ /* 0x002fe200000e0000 */
[----:B------:R-:W-:-:S14]  /*00b0*/  BRA.U UP0, `(.L_x_0) ;  /* 0x0000000100307547 */ /* 0x000fdc000b800000 */
[----:B------:R-:W1:Y:S02]  /*00c0*/  LDCU.64 UR4, c[0x0][0x988] ;  /* 0x00013100ff0477ac */ /* 0x000e640008000a00 */
[----:B-1----:R-:W-:-:S04]  /*00d0*/  UISETP.NE.U32.AND UP0, UPT, UR4, URZ, UPT ;  /* 0x000000ff0400728c */ /* 0x002fc8000bf05070 */
[----:B------:R-:W-:-:S09]  /*00e0*/  UISETP.NE.AND.EX UP0, UPT, UR5, URZ, UPT, UP0 ;  /* 0x000000ff0500728c */ /* 0x000fd2000bf05300 */
[----:B------:R-:W-:Y:S05]  /*00f0*/  BRA.U !UP0, `(.L_x_1) ;  /* 0x0000000108147547 */ /* 0x000fea000b800000 */
[----:B------:R-:W1:Y:S01]  /*0100*/  LDC.64 R2, c[0x0][0x988] ;  /* 0x00026200ff027b82 */ /* 0x000e620000000a00 */
[----:B------:R-:W1:Y:S02]  /*0110*/  LDCU.64 UR4, c[0x0][0x358] ;  /* 0x00006b00ff0477ac */ /* 0x000e640008000a00 */
[----:B-1----:R1:W5:Y:S01]  /*0120*/  LDG.E R41, desc[UR4][R2.64] ;  /* 0x0000000402297981 */ /* 0x002362000c1e1900 */
[----:B------:R-:W-:Y:S01]  /*0130*/  HFMA2 R94, -RZ, RZ, 0, 5.9604644775390625e-08 ;  /* 0x00000001ff5e7431 */ /* 0x000fe200000001ff */
[----:B------:R-:W-:Y:S05]  /*0140*/  BRA `(.L_x_0) ;  /* 0x00000000000c7947 */ /* 0x000fea0003800000 */
.L_x_1:
[----:B------:R-:W1:Y:S01]  /*0150*/  LDCU UR4, c[0x0][0x980] ;  /* 0x00013000ff0477ac */ /* 0x000e620008000800 */
[----:B------:R-:W-:Y:S01]  /*0160*/  HFMA2 R94, -RZ, RZ, 0, 5.9604644775390625e-08 ;  /* 0x00000001ff5e7431 */ /* 0x000fe200000001ff */
[----:B-1----:R-:W-:-:S07]  /*0170*/  MOV R41, UR4 ;  /* 0x0000000400297c02 */ /* 0x002fce0008000f00 */
.L_x_0:
[----:B------:R-:W2:Y:S02]  /*0180*/  LDCU.64 UR4, c[0x0][0x9b0] ;  /* 0x00013600ff0477ac */ /* 0x000ea40008000a00 */
[----:B--2---:R-:W-:-:S04]  /*0190*/  UISETP.NE.U32.AND UP0, UPT, UR4, URZ, UPT ;  /* 0x000000ff0400728c */ /* 0x004fc8000bf05070 */
[----:B------:R-:W-:-:S09]  /*01a0*/  UISETP.NE.AND.EX UP0, UPT, UR5, URZ, UPT, UP0 ;  /* 0x000000ff0500728c */ /* 0x000fd2000bf05300 */
[----:B------:R-:W-:Y:S05]  /*01b0*/  BRA.U UP0, `(.L_x_2) ;  /* 0x0000000100287547 */ /* 0x000fea000b800000 */
[----:B------:R-:W2:Y:S02]  /*01c0*/  LDCU.64 UR4, c[0x0][0x9a8] ;  /* 0x00013500ff0477ac */ /* 0x000ea40008000a00 */
[----:B--2---:R-:W-:-:S04]  /*01d0*/  UISETP.NE.U32.AND UP0, UPT, UR4, URZ, UPT ;  /* 0x000000ff0400728c */ /* 0x004fc8000bf05070 */
[----:B------:R-:W-:-:S09]  /*01e0*/  UISETP.NE.AND.EX UP0, UPT, UR5, URZ, UPT, UP0 ;  /* 0x000000ff0500728c */ /* 0x000fd2000bf05300 */
[----:B------:R-:W-:Y:S05]  /*01f0*/  BRA.U !UP0, `(.L_x_3) ;  /* 0x0000000108107547 */ /* 0x000fea000b800000 */
[----:B------:R-:W2:Y:S01]  /*0200*/  LDC.64 R38, c[0x0][0x9a8] ;  /* 0x00026a00ff267b82 */ /* 0x000ea20000000a00 */
[----:B------:R-:W2:Y:S02]  /*0210*/  LDCU.64 UR4, c[0x0][0x358] ;  /* 0x00006b00ff0477ac */ /* 0x000ea40008000a00 */
[----:B--2---:R2:W5:Y:S01]  /*0220*/  LDG.E R38, desc[UR4][R38.64] ;  /* 0x0000000426267981 */ /* 0x004562000c1e1900 */
[----:B------:R-:W-:Y:S05]  /*0230*/  BRA `(.L_x_2) ;  /* 0x0000000000087947 */ /* 0x000fea0003800000 */
.L_x_3:
[----:B------:R-:W2:Y:S02]  /*0240*/  LDCU UR4, c[0x0][0x9a0] ;  /* 0x00013400ff0477ac */ /* 0x000ea40008000800 */
[----:B--2---:R-:W-:Y:S02]  /*0250*/  MOV R38, UR4 ;  /* 0x0000000400267c02 */ /* 0x004fe40008000f00 */
.L_x_2:
[----:B------:R-:W-:Y:S01]  /*0260*/  IMAD.U32 R0, RZ, RZ, UR18 ;  /* 0x00000012ff007e24 */ /* 0x000fe2000f8e00ff */
[----:B------:R-:W-:Y:S04]  /*0270*/  BSSY.RECONVERGENT B0, `(.L_x_4) ;  /* 0x000000c000007945 */ /* 0x000fe80003800200 */
[C---:B------:R-:W-:Y:S02]  /*0280*/  ISETP.NE.OR P1, PT, R0.reuse, 0x1, !P3 ;  /* 0x000000010000780c */ /* 0x040fe40005f25670 */
[----:B------:R-:W-:-:S11]  /*0290*/  ISETP.NE.OR P0, PT, R0, 0x3, !P3 ;  /* 0x000000030000780c */ /* 0x000fd60005f05670 */
[----:B------:R-:W-:Y:S05]  /*02a0*/  @P1 BRA `(.L_x_5) ;  /* 0x0000000000201947 */ /* 0x000fea0003800000 */
[----:B------:R-:W3:Y:S02]  /*02b0*/  LDCU.64 UR4, c[0x0][0x348] ;  /* 0x00006900ff0477ac */ /* 0x000ee40008000a00 */
[----:B---3--:R-:W-:Y:S02]  /*02c0*/  UIADD3 UR6, UP1, UPT, UR4, 0x80, URZ ;  /* 0x0000008004067890 */ /* 0x008fe4000ff3e0ff */
[----:B------:R-:W-:Y:S02]  /*02d0*/  UIADD3 UR4, UP0, UPT, UR4, 0x200, URZ ;  /* 0x0000020004047890 */ /* 0x000fe4000ff1e0ff */
[----:B------:R-:W-:Y:S02]  /*02e0*/  UIADD3.X UR7, UPT, UPT, URZ, UR5, URZ, UP1, !UPT ;  /* 0x00000005ff077290 */ /* 0x000fe40008ffe4ff */
[----:B------:R-:W-:-:S07]  /*02f0*/  UIADD3.X UR5, UPT, UPT, URZ, UR5, URZ, UP0, !UPT ;  /* 0x00000005ff057290 */ /* 0x000fce00087fe4ff */
[----:B------:R3:W-:Y:S02]  /*0300*/  UTMACCTL.PF [UR6] ;  /* 0x00000000060079b9 */ /* 0x0007e40008040000 */
[----:B------:R3:W-:Y:S02]  /*0310*/  UTMACCTL.PF [UR4] ;  /* 0x00000000040079b9 */ /* 0x0007e40008040000 */
[----:B---3--:R-:W-:Y:S01]  /*0320*/  NOP ;  /* 0x0000000000007918 */ /* 0x008fe20000000000 */
.L_x_5:
[----:B------:R-:W-:Y:S05]  /*0330*/  BSYNC.RECONVERGENT B0 ;  /* 0x0000000000007941 */ /* 0x000fea0003800200 */
.L_x_4:
[----:B------:R-:W-:Y:S04]  /*0340*/  BSSY.RECONVERGENT B0, `(.L_x_6) ;  /* 0x000000a000007945 */ /* 0x000fe80003800200 */
        /* <DEDUP_REMOVED lines=9> */
.L_x_7:
[----:B------:R-:W-:Y:S05]  /*03e0*/  BSYNC.RECONVERGENT B0 ;  /* 0x0000000000007941 */ /* 0x000fea0003800200 */
.L_x_6:
[----:B------:R-:W3:Y:S01]  /*03f0*/  LDCU.64 UR4, c[0x0][0x988] ;  /* 0x00013100ff0477ac */ /* 0x000ee20008000a00 */
[----:B------:R-:W-:Y:S02]  /*0400*/  UISETP.EQ.U32.AND UP2, UPT, UR8, URZ, UPT ;  /* 0x000000ff0800728c */ /* 0x000fe4000bf42070 */
[----:B------:R-:W-:Y:S02]  /*0410*/  UPLOP3.LUT UP3, UPT, UPT, UPT, UPT, 0x80, 0x8 ;  /* 0x000000000008789c */ /* 0x000fe40003f6f070 */
[----:B---3--:R-:W-:-:S04]  /*0420*/  UISETP.NE.U32.AND UP0, UPT, UR4, URZ, UPT ;  /* 0x000000ff0400728c */ /* 0x008fc8000bf05070 */
[----:B------:R-:W-:-:S04]  /*0430*/  UISETP.NE.AND.EX UP1, UPT, UR5, URZ, UPT, UP0 ;  /* 0x000000ff0500728c */ /* 0x000fc8000bf25300 */
[----:B------:R-:W-:-:S04]  /*0440*/  UISETP.EQ.OR.EX UP4, UPT, UR9, URZ, !UP1, UP2 ;  /* 0x000000ff0900728c */ /* 0x000fc8000cf82720 */
[----:B------:R-:W-:-:S06]  /*0450*/  UP2UR UR4, UPR, URZ, 0x10 ;  /* 0x00000010ff047883 */ /* 0x000fcc0008000000 */
[----:B------:R-:W-:Y:S01]  /*0460*/  MOV R105, UR4 ;  /* 0x0000000400697c02 */ /* 0x000fe20008000f00 */
[----:B------:R-:W-:Y:S06]  /*0470*/  BRA.U !UP4, `(.L_x_8) ;  /* 0x000000010c207547 */ /* 0x000fec000b800000 */
[----:B------:R-:W-:Y:S01]  /*0480*/  UISETP.NE.U32.AND UP2, UPT, UR8, URZ, UPT ;  /* 0x000000ff0800728c */ /* 0x000fe2000bf45070 */
[----:B-----5:R-:W-:Y:S01]  /*0490*/  FSETP.NEU.AND P0, PT, R41, RZ, PT ;  /* 0x000000ff2900720b */ /* 0x020fe20003f0d000 */
[----:B------:R-:W-:Y:S02]  /*04a0*/  USEL UR4, URZ, 0xffffffff, UP1 ;  /* 0xffffffffff047887 */ /* 0x000fe40008800000 */
[----:B------:R-:W-:-:S10]  /*04b0*/  UISETP.NE.AND.EX UP2, UPT, UR9, URZ, UPT, UP2 ;  /* 0x000000ff0900728c */ /* 0x000fd4000bf45320 */
[----:B------:R-:W-:Y:S01]  /*04c0*/  VOTEU.ANY UP0, P0 ;  /* 0x0000000000ff7886 */ /* 0x000fe20000000100 */
[----:B------:R-:W-:-:S04]  /*04d0*/  @!UP2 USEL UR4, URZ, 0xffffffff, UP0 ;  /* 0xffffffffff04a887 */ /* 0x000fc80008000000 */
[----:B------:R-:W-:-:S04]  /*04e0*/  ULOP3.LUT UR4, UR4, 0x1, URZ, 0xc0, !UPT ;  /* 0x0000000104047892 */ /* 0x000fc8000f8ec0ff */
[----:B------:R-:W-:-:S11]  /*04f0*/  UISETP.NE.U32.AND UP3, UPT, UR4, 0x1, UPT ;  /* 0x000000010400788c */ /* 0x000fd6000bf65070 */
.L_x_8:
[----:B-1----:R-:W1:Y:S01]  /*0500*/  SHFL.IDX PT, R2, R95, RZ, 0x1f ;  /* 0x00001fff5f027589 */ /* 0x002e6200000e0000 */
[----:B------:R-:W-:-:S04]  /*0510*/  UISETP.NE.AND UP0, UPT, UR18, 0x2, UPT ;  /* 0x000000021200788c */ /* 0x000fc8000bf05270 */
[----:B------:R-:W-:Y:S01]  /*0520*/  USEL UR52, URZ, 0x1, UP0 ;  /* 0x00000001ff347887 */ /* 0x000fe20008000000 */
[----:B-1----:R-:W-:-:S13]  /*0530*/  ISETP.NE.AND P0, PT, R2, RZ, PT ;  /* 0x000000ff0200720c */ /* 0x002fda0003f05270 */
[----:B------:R-:W-:Y:S05]  /*0540*/  @P0 BRA `(.L_x_9) ;  /* 0x0000000400440947 */ /* 0x000fea0003800000 */
[----:B------:R-:W-:Y:S01]  /*0550*/  ELECT P0, URZ, PT ;  /* 0x0000000000ff782f */ /* 0x000fe20003800000 */
[----:B------:R-:W-:-:S12]  /*0560*/  BSSY.RECONVERGENT B0, `(.L_x_9) ;  /* 0x000004f000007945 */ /* 0x000fd80003800200 */
[----:B------:R-:W-:Y:S05]  /*0570*/  @!P0 BRA `(.L_x_10) ;  /* 0x0000000400348947 */ /* 0x000fea0003800000 */
[----:B------:R-:W1:Y:S01]  /*0580*/  S2UR UR4, SR_CgaCtaId ;  /* 0x00000000000479c3 */ /* 0x000e620000008800 */
[----:B------:R-:W-:Y:S01]  /*0590*/  UMOV UR5, 0x400 ;  /* 0x0000040000057882 */ /* 0x000fe20000000000 */
[----:B------:R-:W-:Y:S02]  /*05a0*/  UMOV UR6, 0x1 ;  /* 0x0000000100067882 */ /* 0x000fe40000000000 */
[----:B------:R-:W-:-:S04]  /*05b0*/  UIADD3 UR6, UPT, UPT, -UR6, 0x100000, URZ ;  /* 0x0010000006067890 */ /* 0x000fc8000fffe1ff */
[----:B------:R-:W-:Y:S02]  /*05c0*/  USHF.L.U32 UR7, UR6, 0xb, URZ ;  /* 0x0000000b06077899 */ /* 0x000fe400080006ff */
[----:B------:R-:W-:Y:S02]  /*05d0*/  USHF.L.U32 UR6, UR6, 0x1, URZ ;  /* 0x0000000106067899 */ /* 0x000fe400080006ff */
[----:B-1----:R-:W-:Y:S01]  /*05e0*/  ULEA UR4, UR4, UR5, 0x18 ;  /* 0x0000000504047291 */ /* 0x002fe2000f8ec0ff */
[----:B------:R-:W1:Y:S11]  /*05f0*/  FENCE.VIEW.ASYNC.S ;  /* 0x00000000000073c6 */ /* 0x000e760000000000 */
[----:B-1----:R1:W3:Y:S01]  /*0600*/  SYNCS.EXCH.64 URZ, [UR4], UR6 ;  /* 0x0000000604ff75b2 */ /* 0x0022e20008000100 */
[----:B------:R1:W4:Y:S01]  /*0610*/  SYNCS.EXCH.64 URZ, [UR4+0x110], UR6 ;  /* 0x0001100604ff75b2 */ /* 0x0003220008000100 */
[----:B------:R1:W1:Y:S01]  /*0620*/  SYNCS.EXCH.64 URZ, [UR4+0x8], UR6 ;  /* 0x0000080604ff75b2 */ /* 0x0002620008000100 */
        /* <DEDUP_REMOVED lines=65> */
[----:B---34-:R-:W-:Y:S01]  /*0a40*/  NOP ;  /* 0x0000000000007918 */ /* 0x018fe20000000000 */
.L_x_10:
[----:B-1----:R-:W-:Y:S05]  /*0a50*/  BSYNC.RECONVERGENT B0 ;  /* 0x0000000000007941 */ /* 0x002fea0003800200 */
.L_x_9:
[----:B------:R-:W1:Y:S01]  /*0a60*/  SHFL.IDX PT, R2, R95, RZ, 0x1f ;  /* 0x00001fff5f027589 */ /* 0x000e6200000e0000 */
[----:B------:R-:W-:Y:S01]  /*0a70*/  NOP ;  /* 0x0000000000007918 */ /* 0x000fe20000000000 */
[----:B-1----:R-:W-:-:S13]  /*0a80*/  ISETP.NE.AND P0, PT, R2, 0x1, PT ;  /* 0x000000010200780c */ /* 0x002fda0003f05270 */
[----:B------:R-:W-:Y:S05]  /*0a90*/  @P0 BRA `(.L_x_11) ;  /* 0x0000000000480947 */ /* 0x000fea0003800000 */
[----:B------:R-:W1:Y:S01]  /*0aa0*/  S2UR UR4, SR_CgaCtaId ;  /* 0x00000000000479c3 */ /* 0x000e620000008800 */
[----:B------:R-:W-:Y:S01]  /*0ab0*/  UMOV UR5, 0x400 ;  /* 0x0000040000057882 */ /* 0x000fe20000000000 */
[----:B------:R-:W-:Y:S01]  /*0ac0*/  UMOV UR8, 0x20 ;  /* 0x0000002000087882 */ /* 0x000fe20000000000 */
[----:B------:R-:W-:Y:S01]  /*0ad0*/  UMOV UR6, 0x80 ;  /* 0x0000008000067882 */ /* 0x000fe20000000000 */
[----:B------:R-:W-:-:S04]  /*0ae0*/  UIADD3 UR8, UPT, UPT, -UR8, 0x100000, URZ ;  /* 0x0010000008087890 */ /* 0x000fc8000fffe1ff */
[----:B------:R-:W-:Y:S02]  /*0af0*/  USHF.L.U32 UR9, UR8, 0xb, URZ ;  /* 0x0000000b08097899 */ /* 0x000fe400080006ff */
[----:B------:R-:W-:Y:S02]  /*0b00*/  USHF.L.U32 UR8, UR8, 0x1, URZ ;  /* 0x0000000108087899 */ /* 0x000fe400080006ff */
[----:B------:R-:W-:-:S04]  /*0b10*/  UIADD3 UR6, UPT, UPT, -UR6, 0x100000, URZ ;  /* 0x0010000006067890 */ /* 0x000fc8000fffe1ff */
[----:B------:R-:W-:Y:S02]  /*0b20*/  USHF.L.U32 UR7, UR6, 0xb, URZ ;  /* 0x0000000b06077899 */ /* 0x000fe400080006ff */
[----:B------:R-:W-:Y:S01]  /*0b30*/  USHF.L.U32 UR6, UR6, 0x1, URZ ;  /* 0x0000000106067899 */ /* 0x000fe200080006ff */
[----:B------:R-:W-:Y:S01]  /*0b40*/  ELECT P0, URZ, PT ;  /* 0x0000000000ff782f */ /* 0x000fe20003800000 */
[----:B-1----:R-:W-:Y:S01]  /*0b50*/  ULEA UR4, UR4, UR5, 0x18 ;  /* 0x0000000504047291 */ /* 0x002fe2000f8ec0ff */
[----:B------:R-:W1:Y:S11]  /*0b60*/  FENCE.VIEW.ASYNC.S ;  /* 0x00000000000073c6 */ /* 0x000e760000000000 */
[----:B-1----:R1:W3:Y:S01]  /*0b70*/  SYNCS.EXCH.64 URZ, [UR4+0x220], UR8 ;  /* 0x0002200804ff75b2 */ /* 0x0022e20008000100 */
[----:B------:R1:W4:Y:S01]  /*0b80*/  SYNCS.EXCH.64 URZ, [UR4+0x230], UR6 ;  /* 0x0002300604ff75b2 */ /* 0x0003220008000100 */
[----:B------:R1:W1:Y:S01]  /*0b90*/  SYNCS.EXCH.64 URZ, [UR4+0x228], UR8 ;  /* 0x0002280804ff75b2 */ /* 0x0002620008000100 */
[----:B------:R1:W1:Y:S01]  /*0ba0*/  SYNCS.EXCH.64 URZ, [UR4+0x238], UR6 ;  /* 0x0002380604ff75b2 */ /* 0x0002620008000100 */
[----:B------:R-:W-:Y:S01]  /*0bb0*/  NOP ;  /* 0x0000000000007918 */ /* 0x000fe20000000000 */
.L_x_11:
[----:B------:R-:W2:Y:S01]  /*0bc0*/  SHFL.IDX PT, R2, R95, RZ, 0x1f ;  /* 0x00001fff5f027589 */ /* 0x000ea200000e0000 */
[----:B------:R-:W-:Y:S01]  /*0bd0*/  NOP ;  /* 0x0000000000007918 */ /* 0x000fe20000000000 */
[----:B--2---:R-:W-:-:S13]  /*0be0*/  ISETP.NE.AND P0, PT, R2, 0x3, PT ;  /* 0x000000030200780c */ /* 0x004fda0003f05270 */
[----:B------:R-:W-:Y:S05]  /*0bf0*/  @P0 BRA `(.L_x_12) ;  /* 0x0000000000300947 */ /* 0x000fea0003800000 */
[----:B-1----:R-:W1:Y:S01]  /*0c00*/  S2UR UR6, SR_CgaCtaId ;  /* 0x00000000000679c3 */ /* 0x002e620000008800 */
[----:B------:R-:W-:Y:S01]  /*0c10*/  UMOV UR4, 0x400 ;  /* 0x0000040000047882 */ /* 0x000fe20000000000 */
[----:B------:R-:W-:Y:S01]  /*0c20*/  UMOV UR5, 0x20 ;  /* 0x0000002000057882 */ /* 0x000fe20000000000 */
[----:B------:R-:W-:Y:S01]  /*0c30*/  ELECT P0, URZ, PT ;  /* 0x0000000000ff782f */ /* 0x000fe20003800000 */
[----:B-1----:R-:W-:Y:S02]  /*0c40*/  ULEA UR6, UR6, UR4, 0x18 ;  /* 0x0000000406067291 */ /* 0x002fe4000f8ec0ff */
[----:B------:R-:W-:-:S04]  /*0c50*/  UIADD3 UR4, UPT, UPT, -UR5, 0x100000, URZ ;  /* 0x0010000005047890 */ /* 0x000fc8000fffe1ff */
[----:B------:R-:W-:Y:S02]  /*0c60*/  USHF.L.U32 UR5, UR4, 0xb, URZ ;  /* 0x0000000b04057899 */ /* 0x000fe400080006ff */
[----:B------:R-:W-:Y:S01]  /*0c70*/  USHF.L.U32 UR4, UR4, 0x1, URZ ;  /* 0x0000000104047899 */ /* 0x000fe200080006ff */
[----:B------:R-:W1:Y:S11]  /*0c80*/  FENCE.VIEW.ASYNC.S ;  /* 0x00000000000073c6 */ /* 0x000e760000000000 */
[----:B-1----:R2:W1:Y:S01]  /*0c90*/  SYNCS.EXCH.64 URZ, [UR6+0x240], UR4 ;  /* 0x0002400406ff75b2 */ /* 0x0024620008000100 */
[----:B------:R2:W1:Y:S02]  /*0ca0*/  SYNCS.EXCH.64 URZ, [UR6+0x248], UR4 ;  /* 0x0002480406ff75b2 */ /* 0x0004640008000100 */
[----:B--2---:R-:W-:Y:S01]  /*0cb0*/  NOP ;  /* 0x0000000000007918 */ /* 0x004fe20000000000 */
.L_x_12:
[----:B------:R-:W2:Y:S01]  /*0cc0*/  SHFL.IDX PT, R2, R95, RZ, 0x1f ;  /* 0x00001fff5f027589 */ /* 0x000ea200000e0000 */
[----:B------:R-:W-:Y:S01]  /*0cd0*/  NOP ;  /* 0x0000000000007918 */ /* 0x000fe20000000000 */
[----:B--2---:R-:W-:-:S13]  /*0ce0*/  ISETP.NE.AND P0, PT, R2, 0x4, PT ;  /* 0x000000040200780c */ /* 0x004fda0003f05270 */
[----:B------:R-:W-:Y:S05]  /*0cf0*/  @P0 BRA `(.L_x_13) ;  /* 0x0000000000440947 */ /* 0x000fea0003800000 */
[----:B-1----:R-:W1:Y:S01]  /*0d00*/  S2UR UR6, SR_CgaCtaId ;  /* 0x00000000000679c3 */ /* 0x002e620000008800 */
[----:B------:R-:W-:Y:S01]  /*0d10*/  UMOV UR4, 0x100 ;  /* 0x0000010000047882 */ /* 0x000fe20000000000 */
[----:B------:R-:W-:Y:S01]  /*0d20*/  UMOV UR5, 0x400 ;  /* 0x0000040000057882 */ /* 0x000fe20000000000 */
[----:B------:R-:W-:Y:S01]  /*0d30*/  USEL UR4, UR4, 0xe0, UP3 ;  /* 0x000000e004047887 */ /* 0x000fe20009800000 */
[----:B------:R-:W-:Y:S01]  /*0d40*/  UMOV UR8, 0x1 ;  /* 0x0000000100087882 */ /* 0x000fe20000000000 */
[----:B------:R-:W-:Y:S01]  /*0d50*/  ELECT P0, URZ, PT ;  /* 0x0000000000ff782f */ /* 0x000fe20003800000 */
[----:B------:R-:W-:-:S04]  /*0d60*/  UIADD3 UR8, UPT, UPT, -UR8, 0x100000, URZ ;  /* 0x0010000008087890 */ /* 0x000fc8000fffe1ff */
[----:B------:R-:W-:Y:S02]  /*0d70*/  USHF.L.U32 UR9, UR8, 0xb, URZ ;  /* 0x0000000b08097899 */ /* 0x000fe400080006ff */
[----:B------:R-:W-:Y:S02]  /*0d80*/  USHF.L.U32 UR8, UR8, 0x1, URZ ;  /* 0x0000000108087899 */ /* 0x000fe400080006ff */
[----:B-1----:R-:W-:Y:S02]  /*0d90*/  ULEA UR6, UR6, UR5, 0x18 ;  /* 0x0000000506067291 */ /* 0x002fe4000f8ec0ff */
[----:B------:R-:W-:-:S04]  /*0da0*/  UIADD3 UR4, UPT, UPT, -UR4, 0x100000, URZ ;  /* 0x0010000004047890 */ /* 0x000fc8000fffe1ff */
[----:B------:R-:W-:Y:S02]  /*0db0*/  USHF.L.U32 UR5, UR4, 0xb, URZ ;  /* 0x0000000b04057899 */ /* 0x000fe400080006ff */
[----:B------:R-:W-:Y:S01]  /*0dc0*/  USHF.L.U32 UR4, UR4, 0x1, URZ ;  /* 0x0000000104047899 */ /* 0x000fe200080006ff */
[----:B------:R-:W1:Y:S03]  /*0dd0*/  FENCE.VIEW.ASYNC.S ;  /* 0x00000000000073c6 */ /* 0x000e660000000000 */
[----:B-1----:R2:W1:Y:S08]  /*0de0*/  SYNCS.EXCH.64 URZ, [UR6+0x250], UR8 ;  /* 0x0002500806ff75b2 */ /* 0x0024700008000100 */
[----:B------:R2:W1:Y:S02]  /*0df0*/  SYNCS.EXCH.64 URZ, [UR6+0x258], UR4 ;  /* 0x0002580406ff75b2 */ /* 0x0004640008000100 */
[----:B--2---:R-:W-:Y:S01]  /*0e00*/  NOP ;  /* 0x0000000000007918 */ /* 0x004fe20000000000 */
.L_x_13:
[----:B------:R-:W2:Y:S01]  /*0e10*/  SHFL.IDX PT, R2, R95, RZ, 0x1f ;  /* 0x00001fff5f027589 */ /* 0x000ea200000e0000 */
[----:B------:R-:W1:Y:S01]  /*0e20*/  S2UR UR50, SR_CTAID.X ;  /* 0x00000000003279c3 */ /* 0x000e620000002500 */
[----:B------:R-:W-:-:S07]  /*0e30*/  NOP ;  /* 0x0000000000007918 */ /* 0x000fce0000000000 */
[----:B------:R-:W1:Y:S01]  /*0e40*/  S2UR UR24, SR_CTAID.Y ;  /* 0x00000000001879c3 */ /* 0x000e620000002600 */
[----:B--2---:R-:W-:-:S13]  /*0e50*/  ISETP.NE.AND P0, PT, R2, 0x5, PT ;  /* 0x000000050200780c */ /* 0x004fda0003f05270 */
[----:B-1----:R-:W-:Y:S05]  /*0e60*/  @P0 BRA `(.L_x_14) ;  /* 0x0000000000480947 */ /* 0x002fea0003800000 */
        /* <DEDUP_REMOVED lines=13> */
[----:B-1----:R1:W2:Y:S01]  /*0f40*/  SYNCS.EXCH.64 URZ, [UR4+0x260], UR8 ;  /* 0x0002600804ff75b2 */ /* 0x0022a20008000100 */
[----:B------:R1:W1:Y:S01]  /*0f50*/  SYNCS.EXCH.64 URZ, [UR4+0x270], UR6 ;  /* 0x0002700604ff75b2 */ /* 0x0002620008000100 */
[----:B------:R1:W1:Y:S01]  /*0f60*/  SYNCS.EXCH.64 URZ, [UR4+0x268], UR8 ;  /* 0x0002680804ff75b2 */ /* 0x0002620008000100 */
[----:B------:R1:W1:Y:S01]  /*0f70*/  SYNCS.EXCH.64 URZ, [UR4+0x278], UR6 ;  /* 0x0002780604ff75b2 */ /* 0x0002620008000100 */
[----:B------:R-:W-:Y:S01]  /*0f80*/  NOP ;  /* 0x0000000000007918 */ /* 0x000fe20000000000 */
.L_x_14:
[----:B------:R-:W-:-:S05]  /*0f90*/  CS2R.32 R86, SR_CgaSize ;  /* 0x0000000000567805 */ /* 0x000fca0000008a00 */
[----:B------:R-:W-:-:S05]  /*0fa0*/  IMAD R86, R86, -0xa0, RZ ;  /* 0xffffff6056567824 */ /* 0x000fca00078e02ff */
[----:B------:R-:W-:-:S14]  /*0fb0*/  R2UR UR5, R86 ;  /* 0x00000000560572ca */ /* 0x000fdc00000e0000 */
[----:B------:R-:W3:Y:S01]  /*0fc0*/  LDCU UR5, c[0x0][UR5+0x2b0] ;  /* 0x00005600050577ac */ /* 0x000ee20008000800 */
[----:B------:R-:W-:Y:S02]  /*0fd0*/  I2FP.F32.U32 R5, UR50 ;  /* 0x0000003200057c45 */ /* 0x000fe40008201000 */
[----:B------:R-:W-:-:S05]  /*0fe0*/  CS2R.32 R3, SR_CgaSize ;  /* 0x0000000000037805 */ /* 0x000fca0000008a00 */
[----:B------:R-:W-:-:S06]  /*0ff0*/  IMAD R3, R3, -0xa0, RZ ;  /* 0xffffff6003037824 */ /* 0x000fcc00078e02ff */
[----:B------:R-:W4:Y:S01]  /*1000*/  LDC R3, c[0x0][R3+0x2a0] ;  /* 0x0000a80003037b82 */ /* 0x000f220000000800 */
[----:B------:R-:W-:Y:S02]  /*1010*/  I2FP.F32.U32 R4, UR24 ;  /* 0x0000001800047c45 */ /* 0x000fe40008201000 */
[----:B------:R-:W-:-:S05]  /*1020*/  CS2R.32 R86, SR_CgaSize ;  /* 0x0000000000567805 */ /* 0x000fca0000008a00 */
[----:B------:R-:W-:-:S05]  /*1030*/  IMAD R86, R86, -0xa0, RZ ;  /* 0xffffff6056567824 */ /* 0x000fca00078e02ff */
[----:B-1----:R-:W-:-:S14]  /*1040*/  R2UR UR4, R86 ;  /* 0x00000000560472ca */ /* 0x002fdc00000e0000 */
[----:B------:R-:W1:Y:S01]  /*1050*/  LDCU UR4, c[0x0][UR4+0x2b4] ;  /* 0x00005680040477ac */ /* 0x000e620008000800 */
[----:B------:R-:W-:Y:S01]  /*1060*/  NOP ;  /* 0x0000000000007918 */ /* 0x000fe20000000000 */
[----:B------:R-:W2:Y:S01]  /*1070*/  LDCU UR19, c[0x0][0xc24] ;  /* 0x00018480ff1377ac */ /* 0x000ea20008000800 */
[----:B------:R-:W-:-:S05]  /*1080*/  CS2R.32 R2, SR_CgaSize ;  /* 0x0000000000027805 */ /* 0x000fca0000008a00 */
[----:B------:R-:W-:-:S06]  /*1090*/  IMAD R2, R2, -0xa0, RZ ;  /* 0xffffff6002027824 */ /* 0x000fcc00078e02ff */
[----:B------:R-:W4:Y:S01]  /*10a0*/  LDC R2, c[0x0][R2+0x2a4] ;  /* 0x0000a90002027b82 */ /* 0x000f220000000800 */
[----:B---3--:R-:W-:-:S07]  /*10b0*/  FMUL R5, R5, UR5 ;  /* 0x0000000505057c20 */ /* 0x008fce0008400000 */
[----:B------:R-:W3:Y:S01]  /*10c0*/  S2UR UR51, SR_CTAID.Z ;  /* 0x00000000003379c3 */ /* 0x000ee20000002700 */
[----:B-1----:R-:W-:Y:S01]  /*10d0*/  FMUL R4, R4, UR4 ;  /* 0x0000000404047c20 */ /* 0x002fe20008400000 */
[----:B------:R-:W1:Y:S01]  /*10e0*/  F2I.U32.TRUNC.NTZ R86, R5 ;  /* 0x0000000500567305 */ /* 0x000e62000020f000 */
[----:B--2---:R-:W-:-:S07]  /*10f0*/  UISETP.GE.AND UP0, UPT, UR19, 0x1, UPT ;  /* 0x000000011300788c */ /* 0x004fce000bf06270 */
[----:B------:R-:W2:Y:S01]  /*1100*/  F2I.U32.TRUNC.NTZ R73, R4 ;  /* 0x0000000400497305 */ /* 0x000ea2000020f000 */
[----:B-1----:R-:W-:-:S05]  /*1110*/  IADD3 R86, PT, PT, -R86, RZ, RZ ;  /* 0x000000ff56567210 */ /* 0x002fca0007ffe1ff */
[----:B----4-:R-:W-:Y:S01]  /*1120*/  IMAD R86, R3, R86, UR50 ;  /* 0x0000003203567e24 */ /* 0x010fe2000f8e0256 */
[----:B--2---:R-:W-:-:S05]  /*1130*/  IADD3 R73, PT, PT, -R73, RZ, RZ ;  /* 0x000000ff49497210 */ /* 0x004fca0007ffe1ff */
[----:B------:R-:W-:Y:S01]  /*1140*/  IMAD R73, R2, R73, UR24 ;  /* 0x0000001802497e24 */ /* 0x000fe2000f8e0249 */
[----:B------:R-:W-:Y:S06]  /*1150*/  BAR.SYNC.DEFER_BLOCKING 0x0 ;  /* 0x0000000000007b1d */ /* 0x000fec0000010000 */
[----:B---3--:R-:W-:Y:S05]  /*1160*/  BRA.U !UP0, `(.L_x_15) ;  /* 0x0000000108d47547 */ /* 0x008fea000b800000 */
[----:B------:R-:W1:Y:S01]  /*1170*/  LDCU.128 UR20, c[0x0][0xc10] ;  /* 0x00018200ff1477ac */ /* 0x000e620008000c00 */
[----:B------:R-:W2:Y:S01]  /*1180*/  LDCU UR6, c[0x0][0x370] ;  /* 0x00006e00ff0677ac */ /* 0x000ea20008000800 */
[----:B------:R-:W3:Y:S01]  /*1190*/  LDCU UR4, c[0x0][0x374] ;  /* 0x00006e80ff0477ac */ /* 0x000ee20008000800 */
[----:B------:R-:W4:Y:S01]  /*11a0*/  LDCU UR25, c[0x0][0xc0c] ;  /* 0x00018180ff1977ac */ /* 0x000f220008000800 */
[----:B------:R-:W4:Y:S01]  /*11b0*/  LDCU UR5, c[0x0][0xc20] ;  /* 0x00018400ff0577ac */ /* 0x000f220008000800 */
[----:B------:R-:W4:Y:S01]  /*11c0*/  LDCU.64 UR16, c[0x0][0xc28] ;  /* 0x00018500ff1077ac */ /* 0x000f220008000a00 */
[----:B-1----:R-:W-:Y:S02]  /*11d0*/  UISETP.NE.AND UP0, UPT, UR22, 0x1, UPT ;  /* 0x000000011600788c */ /* 0x002fe4000bf05270 */
[----:B---3--:R-:W-:Y:S02]  /*11e0*/  UIMAD.WIDE.U32 UR8, UR4, UR23, URZ ;  /* 0x00000017040872a5 */ /* 0x008fe4000f8e00ff */
[----:B--2---:R-:W-:-:S02]  /*11f0*/  UIMAD.WIDE.U32 UR10, UR6, UR20, URZ ;  /* 0x00000014060a72a5 */ /* 0x004fc4000f8e00ff */
[----:B----4-:R-:W-:Y:S02]  /*1200*/  UISETP.NE.AND UP2, UPT, UR25, 0x1, UPT ;  /* 0x000000011900788c */ /* 0x010fe4000bf45270 */
[----:B------:R-:W-:Y:S01]  /*1210*/  UISETP.NE.AND UP4, UPT, UR19, 0x1, UPT ;  /* 0x000000011300788c */ /* 0x000fe2000bf85270 */
[----:B------:R-:W-:Y:S02]  /*1220*/  UMOV UR8, UR9 ;  /* 0x0000000900087c82 */ /* 0x000fe40008000000 */
[----:B------:R-:W-:Y:S01]  /*1230*/  UMOV UR10, UR11 ;  /* 0x0000000b000a7c82 */ /* 0x000fe20008000000 */
[----:B------:R-:W-:Y:S02]  /*1240*/  @UP0 USHF.R.U32.HI UR4, URZ, UR5, UR8 ;  /* 0x00000005ff040299 */ /* 0x000fe40008011608 */
[----:B------:R-:W-:Y:S02]  /*1250*/  UIMAD.WIDE.U32 UR12, UR24, UR23, URZ ;  /* 0x00000017180c72a5 */ /* 0x000fe4000f8e00ff */
[----:B------:R-:W-:-:S02]  /*1260*/  UIMAD.WIDE.U32 UR8, UR4, UR16, URZ ;  /* 0x00000010040872a5 */ /* 0x000fc4000f8e00ff */
[----:B------:R-:W-:Y:S02]  /*1270*/  @UP2 USHF.R.U32.HI UR6, URZ, UR21, UR10 ;  /* 0x00000015ff062299 */ /* 0x000fe4000801160a */
[----:B------:R-:W-:Y:S02]  /*1280*/  UIMAD.WIDE.U32 UR14, UR50, UR20, URZ ;  /* 0x00000014320e72a5 */ /* 0x000fe4000f8e00ff */
[----:B------:R-:W-:Y:S01]  /*1290*/  UIMAD.WIDE.U32 UR10, UR6, UR16, URZ ;  /* 0x00000010060a72a5 */ /* 0x000fe2000f8e00ff */
[----:B------:R-:W-:Y:S01]  /*12a0*/  UMOV UR12, UR13 ;  /* 0x0000000d000c7c82 */ /* 0x000fe20008000000 */
[----:B------:R-:W-:Y:S01]  /*12b0*/  UMOV UR8, UR9 ;  /* 0x0000000900087c82 */ /* 0x000fe20008000000 */
[----:B------:R-:W-:Y:S02]  /*12c0*/  USHF.R.U32.HI UR12, URZ, UR5, UR12 ;  /* 0x00000005ff0c7299 */ /* 0x000fe4000801160c */
[----:B------:R-:W-:Y:S01]  /*12d0*/  @UP4 USHF.R.U32.HI UR4, URZ, UR17, UR8 ;  /* 0x00000011ff044299 */ /* 0x000fe20008011608 */
[----:B------:R-:W-:Y:S01]  /*12e0*/  UMOV UR14, UR15 ;  /* 0x0000000f000e7c82 */ /* 0x000fe20008000000 */
[----:B------:R-:W-:Y:S01]  /*12f0*/  UMOV UR10, UR11 ;  /* 0x0000000b000a7c82 */ /* 0x000fe20008000000 */
[----:B------:R-:W-:-:S02]  /*1300*/  USHF.R.U32.HI UR14, URZ, UR21, UR14 ;  /* 0x00000015ff0e7299 */ /* 0x000fc4000801160e */
[----:B------:R-:W-:Y:S02]  /*1310*/  USEL UR5, UR24, UR12, !UP0 ;  /* 0x0000000c18057287 */ /* 0x000fe4000c000000 */
[----:B------:R-:W-:Y:S02]  /*1320*/  @UP4 USHF.R.U32.HI UR6, URZ, UR17, UR10 ;  /* 0x00000011ff064299 */ /* 0x000fe4000801160a */
[----:B------:R-:W-:Y:S02]  /*1330*/  UIMAD UR7, UR4, UR19, URZ ;  /* 0x00000013040772a4 */ /* 0x000fe4000f8e02ff */
[----:B------:R-:W-:Y:S02]  /*1340*/  USEL UR4, UR50, UR14, !UP2 ;  /* 0x0000000e32047287 */ /* 0x000fe4000d000000 */
[----:B------:R-:W-:Y:S02]  /*1350*/  UIMAD UR10, UR6, UR19, URZ ;  /* 0x00000013060a72a4 */ /* 0x000fe4000f8e02ff */
[----:B------:R-:W-:-:S02]  /*1360*/  UISETP.GE.AND UP0, UPT, UR5, UR7, UPT ;  /* 0x000000070500728c */ /* 0x000fc4000bf06270 */
[----:B------:R-:W-:Y:S02]  /*1370*/  UIMAD.WIDE.U32 UR8, UR5, UR16, URZ ;  /* 0x00000010050872a5 */ /* 0x000fe4000f8e00ff */
[----:B------:R-:W-:Y:S02]  /*1380*/  UISETP.GE.OR UP0, UPT, UR4, UR10, UP0 ;  /* 0x0000000a0400728c */ /* 0x000fe40008706670 */
[----:B------:R-:W-:Y:S02]  /*1390*/  UIMAD.WIDE.U32 UR10, UR4, UR16, URZ ;  /* 0x00000010040a72a5 */ /* 0x000fe4000f8e00ff */
[----:B------:R-:W-:Y:S01]  /*13a0*/  UIADD3 UR10, UPT, UPT, -UR4, URZ, URZ ;  /* 0x000000ff040a7290 */ /* 0x000fe2000fffe1ff */
[----:B------:R-:W-:Y:S01]  /*13b0*/  UMOV UR8, UR9 ;  /* 0x0000000900087c82 */ /* 0x000fe20008000000 */
[----:B------:R-:W-:Y:S02]  /*13c0*/  UIADD3 UR9, UPT, UPT, -UR5, URZ, URZ ;  /* 0x000000ff05097290 */ /* 0x000fe4000fffe1ff */
[----:B------:R-:W-:-:S03]  /*13d0*/  USHF.R.U32.HI UR8, URZ, UR17, UR8 ;  /* 0x00000011ff087299 */ /* 0x000fc60008011608 */
[----:B------:R-:W-:Y:S01]  /*13e0*/  @!UP0 UMOV UR7, UR11 ;  /* 0x0000000b00078c82 */ /* 0x000fe20008000000 */
[----:B------:R-:W-:Y:S02]  /*13f0*/  UIMAD UR24, UR22, UR9, UR24 ;  /* 0x00000009161872a4 */ /* 0x000fe4000f8e0218 */
[----:B------:R-:W-:Y:S02]  /*1400*/  USEL UR8, UR5, UR8, !UP4 ;  /* 0x0000000805087287 */ /* 0x000fe4000e000000 */
[----:B------:R-:W-:Y:S02]  /*1410*/  @!UP0 USHF.R.U32.HI UR7, URZ, UR17, UR7 ;  /* 0x00000011ff078299 */ /* 0x000fe40008011607 */
[----:B------:R-:W-:Y:S02]  /*1420*/  UIADD3 UR9, UPT, UPT, -UR8, URZ, URZ ;  /* 0x000000ff08097290 */ /* 0x000fe4000fffe1ff */
[----:B------:R-:W-:Y:S02]  /*1430*/  @!UP0 USEL UR7, UR4, UR7, !UP4 ;  /* 0x0000000704078287 */ /* 0x000fe4000e000000 */
[----:B------:R-:W-:-:S02]  /*1440*/  UIMAD UR9, UR19, UR9, UR5 ;  /* 0x00000009130972a4 */ /* 0x000fc4000f8e0205 */
[----:B------:R-:W-:Y:S02]  /*1450*/  @!UP0 UIADD3 UR8, UPT, UPT, UR8, -UR7, URZ ;  /* 0x8000000708088290 */ /* 0x000fe4000fffe0ff */
[----:B------:R-:W-:Y:S02]  /*1460*/  @!UP0 UIMAD UR7, UR9, UR6, UR7 ;  /* 0x00000006090782a4 */ /* 0x000fe4000f8e0207 */
[----:B------:R-:W-:Y:S02]  /*1470*/  @!UP0 UIMAD UR5, UR8, UR19, UR4 ;  /* 0x00000013080582a4 */ /* 0x000fe4000f8e0204 */
[----:B------:R-:W-:Y:S02]  /*1480*/  UIMAD UR6, UR25, UR10, UR50 ;  /* 0x0000000a190672a4 */ /* 0x000fe4000f8e0232 */
[----:B------:R-:W-:Y:S01]  /*1490*/  UIMAD UR24, UR5, UR22, UR24 ;  /* 0x00000016051872a4 */ /* 0x000fe2000f8e0218 */
[----:B------:R-:W-:Y:S02]  /*14a0*/  @!UP0 UMOV UR4, UR7 ;  /* 0x0000000700048c82 */ /* 0x000fe40008000000 */
[----:B------:R-:W-:-:S12]  /*14b0*/  UIMAD UR50, UR4, UR25, UR6 ;  /* 0x00000019043272a4 */ /* 0x000fd8000f8e0206 */
.L_x_15:
[----:B------:R-:W1:Y:S02]  /*14c0*/  LDCU UR4, c[0x0][0xc30] ;  /* 0x00018600ff0477ac */ /* 0x000e640008000800 */
[----:B-1----:R-:W-:-:S09]  /*14d0*/  UISETP.NE.AND UP0, UPT, UR4, 0x1, UPT ;  /* 0x000000010400788c */ /* 0x002fd2000bf05270 */
[----:B------:R-:W-:Y:S05]  /*14e0*/  BRA.U UP0, `(.L_x_16) ;  /* 0x0000000100447547 */ /* 0x000fea000b800000 */
[----:B------:R-:W1:Y:S01]  /*14f0*/  LDCU.128 UR8, c[0x0][0xc10] ;  /* 0x00018200ff0877ac */ /* 0x000e620008000c00 */
[----:B------:R-:W2:Y:S01]  /*1500*/  LDCU UR12, c[0x0][0xc0c] ;  /* 0x00018180ff0c77ac */ /* 0x000ea20008000800 */
[----:B------:R-:W3:Y:S01]  /*1510*/  LDCU UR13, c[0x0][0xc20] ;  /* 0x00018400ff0d77ac */ /* 0x000ee20008000800 */
[----:B-1----:R-:W-:Y:S02]  /*1520*/  UIMAD.WIDE.U32 UR6, UR50, UR8, URZ ;  /* 0x00000008320672a5 */ /* 0x002fe4000f8e00ff */
[----:B------:R-:W-:Y:S02]  /*1530*/  UIMAD.WIDE.U32 UR4, UR24, UR11, URZ ;  /* 0x0000000b180472a5 */ /* 0x000fe4000f8e00ff */
[----:B--2---:R-:W-:Y:S02]  /*1540*/  UISETP.NE.AND UP2, UPT, UR12, 0x1, UPT ;  /* 0x000000010c00788c */ /* 0x004fe4000bf45270 */
[----:B------:R-:W-:Y:S01]  /*1550*/  UISETP.NE.AND UP0, UPT, UR10, 0x1, UPT ;  /* 0x000000010a00788c */ /* 0x000fe2000bf05270 */
[----:B------:R-:W-:-:S02]  /*1560*/  UMOV UR6, UR7 ;  /* 0x0000000700067c82 */ /* 0x000fc40008000000 */
[----:B------:R-:W-:Y:S01]  /*1570*/  UMOV UR4, UR5 ;  /* 0x0000000500047c82 */ /* 0x000fe20008000000 */
[----:B------:R-:W-:Y:S02]  /*1580*/  USHF.R.U32.HI UR6, URZ, UR9, UR6 ;  /* 0x00000009ff067299 */ /* 0x000fe40008011606 */
[----:B---3--:R-:W-:Y:S02]  /*1590*/  USHF.R.U32.HI UR4, URZ, UR13, UR4 ;  /* 0x0000000dff047299 */ /* 0x008fe40008011604 */
[----:B------:R-:W-:Y:S02]  /*15a0*/  USEL UR5, UR50, UR6, !UP2 ;  /* 0x0000000632057287 */ /* 0x000fe4000d000000 */
[----:B------:R-:W-:-:S04]  /*15b0*/  USEL UR4, UR24, UR4, !UP0 ;  /* 0x0000000418047287 */ /* 0x000fc8000c000000 */
[----:B------:R-:W-:Y:S02]  /*15c0*/  UIADD3 UR6, UPT, UPT, UR5, -UR4, URZ ;  /* 0x8000000405067290 */ /* 0x000fe4000fffe0ff */
[----:B------:R-:W-:Y:S02]  /*15d0*/  UIADD3 UR4, UPT, UPT, -UR5, UR4, URZ ;  /* 0x0000000405047290 */ /* 0x000fe4000fffe1ff */
[----:B------:R-:W-:Y:S02]  /*15e0*/  UIMAD UR24, UR6, UR10, UR24 ;  /* 0x0000000a061872a4 */ /* 0x000fe4000f8e0218 */
[----:B------:R-:W-:-:S12]  /*15f0*/  UIMAD UR50, UR4, UR12, UR50 ;  /* 0x0000000c043272a4 */ /* 0x000fd8000f8e0232 */
.L_x_16:
[----:B------:R-:W-:Y:S01]  /*1600*/  BAR.SYNC.DEFER_BLOCKING 0x0 ;  /* 0x0000000000007b1d */ /* 0x000fe20000010000 */
[----:B------:R-:W-:Y:S01]  /*1610*/  UISETP.NE.AND UP0, UPT, UR18, 0x2, UPT ;  /* 0x000000021200788c */ /* 0x000fe2000bf05270 */
[----:B------:R-:W-:Y:S02]  /*1620*/  ISETP.NE.OR P3, PT, R0, 0x2, !P3 ;  /* 0x000000020000780c */ /* 0x000fe40005f65670 */
[----:B------:R-:W-:Y:S02]  /*1630*/  LOP3.LUT R0, R92, 0x1f, RZ, 0xc0, !PT ;  /* 0x0000001f5c007812 */ /* 0x000fe400078ec0ff */
[----:B------:R-:W1:Y:S04]  /*1640*/  LDCU UR39, c[0x0][0xc24] ;  /* 0x00018480ff2777ac */ /* 0x000e680008000800 */
[----:B------:R-:W-:Y:S05]  /*1650*/  BRA.U UP0, `(.L_x_17) ;  /* 0x0000002900e87547 */ /* 0x000fea000b800000 */
[----:B------:R-:W2:Y:S01]  /*1660*/  LDCU UR5, c[0x0][0x388] ;  /* 0x00007100ff0577ac */ /* 0x000ea20008000800 */
[----:B------:R-:W-:Y:S01]  /*1670*/  PLOP3.LUT P1, PT, PT, PT, UP3, 0x80, 0x8 ;  /* 0x000000000008781c */ /* 0x000fe20003f2f038 */
[----:B------:R-:W-:Y:S01]  /*1680*/  IMAD.MOV.U32 R2, RZ, RZ, RZ ;  /* 0x000000ffff027224 */ /* 0x000fe200078e00ff */
[----:B------:R-:W-:Y:S01]  /*1690*/  ISETP.EQ.OR P2, PT, R0, RZ, P3 ;  /* 0x000000ff0000720c */ /* 0x000fe20001f42670 */
[----:B------:R-:W3:Y:S01]  /*16a0*/  LDCU UR8, c[0x0][0x38c] ;  /* 0x00007180ff0877ac */ /* 0x000ee20008000800 */
[----:B------:R-:W-:Y:S01]  /*16b0*/  PLOP3.LUT P1, PT, P1, PT, PT, 0x8, 0x80 ;  /* 0x000000000080781c */ /* 0x000fe20000f2e170 */
[----:B------:R-:W4:Y:S01]  /*16c0*/  LDCU.64 UR6, c[0x0][0x390] ;  /* 0x00007200ff0677ac */ /* 0x000f220008000a00 */
[----:B------:R-:W1:Y:S01]  /*16d0*/  LDCU UR53, c[0x0][0x370] ;  /* 0x00006e00ff3577ac */ /* 0x000e620008000800 */
[----:B------:R-:W1:Y:S01]  /*16e0*/  LDCU.64 UR42, c[0x0][0x348] ;  /* 0x00006900ff2a77ac */ /* 0x000e620008000a00 */
[----:B--2---:R-:W-:Y:S01]  /*16f0*/  UIADD3 UR5, UPT, UPT, UR5, 0x1f, URZ ;  /* 0x0000001f05057890 */ /* 0x004fe2000fffe0ff */
[----:B------:R-:W2:Y:S03]  /*1700*/  LDCU UR52, c[0x0][0x374] ;  /* 0x00006e80ff3477ac */ /* 0x000ea60008000800 */
[----:B------:R-:W-:Y:S01]  /*1710*/  USHF.R.S32.HI UR4, URZ, 0x1f, UR5 ;  /* 0x0000001fff047899 */ /* 0x000fe20008011405 */
[----:B------:R-:W-:Y:S01]  /*1720*/  UMOV UR26, 0x1 ;  /* 0x00000001001a7882 */ /* 0x000fe20000000000 */
[----:B------:R-:W-:-:S02]  /*1730*/  UMOV UR31, URZ ;  /* 0x000000ff001f7c82 */ /* 0x000fc40008000000 */
[----:B------:R-:W-:Y:S01]  /*1740*/  ULEA.HI UR4, UR4, UR5, URZ, 0x5 ;  /* 0x0000000504047291 */ /* 0x000fe2000f8f28ff */
[----:B------:R-:W-:Y:S01]  /*1750*/  UMOV UR36, URZ ;  /* 0x000000ff00247c82 */ /* 0x000fe20008000000 */
[----:B------:R-:W-:Y:S02]  /*1760*/  UMOV UR38, URZ ;  /* 0x000000ff00267c82 */ /* 0x000fe40008000000 */
[----:B------:R-:W-:-:S04]  /*1770*/  USHF.R.S32.HI UR4, URZ, 0x5, UR4 ;  /* 0x00000005ff047899 */ /* 0x000fc80008011404 */
[----:B---3--:R-:W-:-:S04]  /*1780*/  UIMAD UR4, UR4, UR8, URZ ;  /* 0x00000008040472a4 */ /* 0x008fc8000f8e02ff */
[----:B----4-:R-:W-:-:S04]  /*1790*/  UIMAD UR4, UR4, UR6, URZ ;  /* 0x00000006040472a4 */ /* 0x010fc8000f8e02ff */
[----:B------:R-:W-:-:S04]  /*17a0*/  UIMAD UR54, UR4, UR7, URZ ;  /* 0x00000007043672a4 */ /* 0x000fc8000f8e02ff */
[----:B------:R-:W-:Y:S02]  /*17b0*/  UISETP.NE.AND UP1, UPT, UR54, URZ, UPT ;  /* 0x000000ff3600728c */ /* 0x000fe4000bf25270 */
[----:B------:R-:W-:-:S04]  /*17c0*/  UISETP.LT.U32.AND UP0, UPT, UR54, 0x22, UPT ;  /* 0x000000223600788c */ /* 0x000fc8000bf01070 */
[----:B------:R-:W-:-:S04]  /*17d0*/  USEL UR4, UR54, 0x22, UP0 ;  /* 0x0000002236047887 */ /* 0x000fc80008000000 */
[----:B------:R-:W-:Y:S02]  /*17e0*/  UIADD3 UR5, UPT, UPT, UR4, -0x1, URZ ;  /* 0xffffffff04057890 */ /* 0x000fe4000fffe0ff */
[----:B------:R-:W-:Y:S02]  /*17f0*/  @!UP1 UIADD3 UR5, UPT, UPT, UR4, URZ, URZ ;  /* 0x000000ff04059290 */ /* 0x000fe4000fffe0ff */
[----:B------:R-:W-:Y:S02]  /*1800*/  UIADD3 UR51, UPT, UPT, UR54, -UR4, URZ ;  /* 0x8000000436337290 */ /* 0x000fe4000fffe0ff */
[----:B-12---:R-:W-:-:S12]  /*1810*/  UIADD3 UR55, UPT, UPT, UR5, 0x1, URZ ;  /* 0x0000000105377890 */ /* 0x006fd8000fffe0ff */
.L_x_33:
[----:B------:R-:W1:Y:S01]  /*1820*/  S2UR UR30, SR_CgaCtaId ;  /* 0x00000000001e79c3 */ /* 0x000e620000008800 */
[----:B------:R-:W-:Y:S01]  /*1830*/  UMOV UR4, 0x400 ;  /* 0x0000040000047882 */ /* 0x000fe20000000000 */
[----:B------:R-:W-:Y:S01]  /*1840*/  MOV R0, UR26 ;  /* 0x0000001a00007c02 */ /* 0x000fe20008000f00 */
[----:B------:R-:W-:Y:S02]  /*1850*/  UISETP.NE.AND UP0, UPT, UR54, URZ, UPT ;  /* 0x000000ff3600728c */ /* 0x000fe4000bf05270 */
[----:B------:R-:W-:Y:S01]  /*1860*/  USHF.L.U32 UR44, UR50, 0x6, URZ ;  /* 0x00000006322c7899 */ /* 0x000fe200080006ff */
[----:B------:R-:W-:Y:S01]  /*1870*/  SHF.L.U32 R0, R0, 0x1f, RZ ;  /* 0x0000001f00007819 */ /* 0x000fe200000006ff */
[----:B------:R-:W-:Y:S01]  /*1880*/  USHF.L.U32 UR19, UR24, 0x7, URZ ;  /* 0x0000000718137899 */ /* 0x000fe200080006ff */
[----:B------:R-:W-:Y:S01]  /*1890*/  UMOV UR27, URZ ;  /* 0x000000ff001b7c82 */ /* 0x000fe20008000000 */
[----:B------:R-:W-:Y:S01]  /*18a0*/  UMOV UR22, URZ ;  /* 0x000000ff00167c82 */ /* 0x000fe20008000000 */
[----:B------:R-:W-:Y:S01]  /*18b0*/  UMOV UR21, URZ ;  /* 0x000000ff00157c82 */ /* 0x000fe20008000000 */
[----:B------:R-:W-:Y:S01]  /*18c0*/  UMOV UR20, URZ ;  /* 0x000000ff00147c82 */ /* 0x000fe20008000000 */
[----:B-1----:R-:W-:-:S04]  /*18d0*/  ULEA UR30, UR30, UR4, 0x18 ;  /* 0x000000041e1e7291 */ /* 0x002fc8000f8ec0ff */
[----:B------:R-:W-:-:S09]  /*18e0*/  ULEA UR4, UR31, UR30, 0x3 ;  /* 0x0000001e1f047291 */ /* 0x000fd2000f8e18ff */
[----:B------:R1:W2:Y:S01]  /*18f0*/  SYNCS.PHASECHK.TRANS64.TRYWAIT P0, [UR4+0x110], R0 ;  /* 0x00011000ff0075a7 */ /* 0x0002a20008001104 */
[----:B------:R-:W-:Y:S05]  /*1900*/  BRA.U !UP0, `(.L_x_18) ;  /* 0x0000000508987547 */ /* 0x000fea000b800000 */
[----:B------:R-:W3:Y:S01]  /*1910*/  LDCU.128 UR12, c[0x0][0x480] ;  /* 0x00009000ff0c77ac */ /* 0x000ee20008000c00 */
[----:B------:R-:W4:Y:S01]  /*1920*/  LDCU.128 UR8, c[0x0][0x490] ;  /* 0x00009200ff0877ac */ /* 0x000f220008000c00 */
[----:B------:R-:W1:Y:S01]  /*1930*/  LDCU.64 UR20, c[0x0][0x4c0] ;  /* 0x00009800ff1477ac */ /* 0x000e620008000a00 */
[----:B------:R-:W1:Y:S01]  /*1940*/  LDCU.64 UR16, c[0x0][0x4f0] ;  /* 0x00009e00ff1077ac */ /* 0x000e620008000a00 */
[----:B------:R-:W1:Y:S01]  /*1950*/  LDCU UR18, c[0x0][0x4c8] ;  /* 0x00009900ff1277ac */ /* 0x000e620008000800 */
[----:B---3--:R-:W-:Y:S02]  /*1960*/  UIMAD.WIDE.U32 UR4, UR44, UR13, URZ ;  /* 0x0000000d2c0472a5 */ /* 0x008fe4000f8e00ff */
[----:B------:R-:W-:Y:S02]  /*1970*/  UISETP.NE.AND UP0, UPT, UR12, 0x1, UPT ;  /* 0x000000010c00788c */ /* 0x000fe4000bf05270 */
[----:B------:R-:W-:Y:S01]  /*1980*/  USHF.R.U32.HI UR5, URZ, UR14, UR5 ;  /* 0x0000000eff057299 */ /* 0x000fe20008011605 */
[----:B------:R-:W3:Y:S03]  /*1990*/  LDCU UR45, c[0x0][0x38c] ;  /* 0x00007180ff2d77ac */ /* 0x000ee60008000800 */
[----:B------:R-:W-:-:S02]  /*19a0*/  USEL UR5, UR44, UR5, !UP0 ;  /* 0x000000052c057287 */ /* 0x000fc4000c000000 */
[----:B------:R-:W-:Y:S02]  /*19b0*/  UISETP.NE.AND UP0, UPT, UR15, 0x1, UPT ;  /* 0x000000010f00788c */ /* 0x000fe4000bf05270 */
[----:B----4-:R-:W-:Y:S01]  /*19c0*/  UIMAD.WIDE.U32 UR6, UR5, UR8, URZ ;  /* 0x00000008050672a5 */ /* 0x010fe2000f8e00ff */
[----:B------:R-:W4:Y:S01]  /*19d0*/  LDCU UR8, c[0x0][0x4a0] ;  /* 0x00009400ff0877ac */ /* 0x000f220008000800 */
[----:B------:R-:W1:Y:S05]  /*19e0*/  LDCU UR23, c[0x0][0x4cc] ;  /* 0x00009980ff1777ac */ /* 0x000e6a0008000800 */
[----:B------:R-:W-:Y:S01]  /*19f0*/  UMOV UR4, UR7 ;  /* 0x0000000700047c82 */ /* 0x000fe20008000000 */
[----:B------:R-:W1:Y:S01]  /*1a00*/  LDCU.64 UR40, c[0x0][0x390] ;  /* 0x00007200ff2877ac */ /* 0x000e620008000a00 */
[----:B------:R-:W-:Y:S01]  /*1a10*/  USHF.R.U32.HI UR4, URZ, UR9, UR4 ;  /* 0x00000009ff047299 */ /* 0x000fe20008011604 */
[----:B------:R-:W1:Y:S03]  /*1a20*/  LDCU UR9, c[0x0][0x4ec] ;  /* 0x00009d80ff0977ac */ /* 0x000e660008000800 */
[----:B------:R-:W-:-:S02]  /*1a30*/  USEL UR4, UR5, UR4, !UP0 ;  /* 0x0000000405047287 */ /* 0x000fc4000c000000 */
[----:B------:R-:W-:Y:S02]  /*1a40*/  UISETP.NE.AND UP0, UPT, UR10, 0x1, UPT ;  /* 0x000000010a00788c */ /* 0x000fe4000bf05270 */
[----:B------:R-:W-:Y:S01]  /*1a50*/  UIMAD.WIDE.U32 UR6, UR4, UR11, URZ ;  /* 0x0000000b040672a5 */ /* 0x000fe2000f8e00ff */
[----:B------:R-:W1:Y:S01]  /*1a60*/  LDCU.64 UR24, c[0x0][0x4d0] ;  /* 0x00009a00ff1877ac */ /* 0x000e620008000a00 */
[----:B------:R-:W-:-:S05]  /*1a70*/  UIADD3 UR38, UPT, UPT, UR55, UR36, URZ ;  /* 0x0000002437267290 */ /* 0x000fca000fffe0ff */
[----:B------:R-:W-:Y:S01]  /*1a80*/  UMOV UR6, UR7 ;  /* 0x0000000700067c82 */ /* 0x000fe20008000000 */
[----:B------:R-:W-:Y:S02]  /*1a90*/  UIADD3 UR7, UPT, UPT, -UR4, URZ, URZ ;  /* 0x000000ff04077290 */ /* 0x000fe4000fffe1ff */
[----:B----4-:R-:W-:Y:S02]  /*1aa0*/  USHF.R.U32.HI UR6, URZ, UR8, UR6 ;  /* 0x00000008ff067299 */ /* 0x010fe40008011606 */
[----:B------:R-:W-:Y:S02]  /*1ab0*/  UIADD3 UR8, UPT, UPT, -UR5, URZ, URZ ;  /* 0x000000ff05087290 */ /* 0x000fe4000fffe1ff */
[----:B------:R-:W-:Y:S02]  /*1ac0*/  USEL UR14, UR4, UR6, !UP0 ;  /* 0x00000006040e7287 */ /* 0x000fe4000c000000 */
[----:B------:R-:W-:Y:S02]  /*1ad0*/  UIMAD UR7, UR15, UR7, UR5 ;  /* 0x000000070f0772a4 */ /* 0x000fe4000f8e0205 */
[----:B------:R-:W-:-:S02]  /*1ae0*/  UIADD3 UR6, UPT, UPT, -UR14, URZ, URZ ;  /* 0x000000ff0e067290 */ /* 0x000fc4000fffe1ff */
[----:B------:R-:W-:Y:S02]  /*1af0*/  UIMAD UR8, UR12, UR8, UR44 ;  /* 0x000000080c0872a4 */ /* 0x000fe4000f8e022c */
[----:B------:R-:W-:Y:S02]  /*1b00*/  UIMAD UR13, UR10, UR6, UR4 ;  /* 0x000000060a0d72a4 */ /* 0x000fe4000f8e0204 */
[----:B-1----:R-:W-:Y:S02]  /*1b10*/  UIMAD UR11, UR8, UR20, UR9 ;  /* 0x00000014080b72a4 */ /* 0x002fe4000f8e0209 */
[----:B------:R-:W-:Y:S01]  /*1b20*/  UIMAD UR12, UR7, UR21, UR16 ;  /* 0x00000015070c72a4 */ /* 0x000fe2000f8e0210 */
[----:B------:R-:W1:Y:S02]  /*1b30*/  LDCU.64 UR4, c[0x0][0x4f8] ;  /* 0x00009f00ff0477ac */ /* 0x000e640008000a00 */
[----:B------:R-:W4:Y:S01]  /*1b40*/  LDCU UR6, c[0x0][0x500] ;  /* 0x0000a000ff0677ac */ /* 0x000f220008000800 */
[----:B------:R-:W-:Y:S01]  /*1b50*/  UIMAD UR13, UR13, UR18, UR17 ;  /* 0x000000120d0d72a4 */ /* 0x000fe2000f8e0211 */
[----:B------:R-:W-:Y:S01]  /*1b60*/  UMOV UR27, URZ ;  /* 0x000000ff001b7c82 */ /* 0x000fe20008000000 */
[----:B------:R-:W-:Y:S01]  /*1b70*/  UMOV UR7, UR31 ;  /* 0x0000001f00077c82 */ /* 0x000fe20008000000 */
[----:B------:R-:W-:Y:S01]  /*1b80*/  UMOV UR20, URZ ;  /* 0x000000ff00147c82 */ /* 0x000fe20008000000 */
[----:B------:R-:W-:Y:S01]  /*1b90*/  UMOV UR21, URZ ;  /* 0x000000ff00157c82 */ /* 0x000fe20008000000 */
[----:B---3--:R-:W-:-:S07]  /*1ba0*/  UMOV UR22, URZ ;  /* 0x000000ff00167c82 */ /* 0x008fce0008000000 */
.L_x_23:
[----:B------:R-:W-:Y:S01]  /*1bb0*/  @!P3 MOV R3, 0x1800 ;  /* 0x000018000003b802 */ /* 0x000fe20000000f00 */
[----:B------:R-:W-:Y:S01]  /*1bc0*/  ULEA UR9, UR7, UR30, 0x3 ;  /* 0x0000001e07097291 */ /* 0x000fe2000f8e18ff */
[----:B-12---:R-:W-:Y:S11]  /*1bd0*/  @P0 BRA `(.L_x_19) ;  /* 0x0000000000100947 */ /* 0x006ff60003800000 */
[----:B------:R-:W-:Y:S04]  /*1be0*/  MOV R0, UR26 ;  /* 0x0000001a00007c02 */ /* 0x000fe80008000f00 */
[----:B------:R-:W-:Y:S04]  /*1bf0*/  SHF.L.U32 R5, R0, 0x1f, RZ ;  /* 0x0000001f00057819 */ /* 0x000fe800000006ff */
[----:B------:R-:W2:Y:S02]  /*1c00*/  SYNCS.PHASECHK.TRANS64.TRYWAIT P0, [UR9+0x110], R5 ;  /* 0x00011005ff0075a7 */ /* 0x000ea40008001109 */
[----:B--2---:R-:W-:Y:S05]  /*1c10*/  @!P0 BRA `(.L_x_20) ;  /* 0x00000074003c8947 */ /* 0x004fea0003800000 */
.L_x_19:
[----:B------:R3:W-:Y:S01]  /*1c20*/  @!P3 SYNCS.ARRIVE.TRANS64 RZ, [UR9], R3 ;  /* 0x00000003ffffb9a7 */ /* 0x0007e20008000009 */
[----:B------:R-:W-:Y:S04]  /*1c30*/  BSSY.RECONVERGENT B0, `(.L_x_21) ;  /* 0x0000003000007945 */ /* 0x000fe80003800200 */
[----:B------:R-:W-:Y:S05]  /*1c40*/  @P2 BRA `(.L_x_22) ;  /* 0x0000000000042947 */ /* 0x000fea0003800000 */
[----:B-1--4-:R-:W-:Y:S05]  /*1c50*/  BPT.TRAP 0x1 ;  /* 0x000000040000795c */ /* 0x012fea0000300000 */
.L_x_22:
[----:B-1--4-:R-:W-:Y:S05]  /*1c60*/  BSYNC.RECONVERGENT B0 ;  /* 0x0000000000007941 */ /* 0x012fea0003800200 */
.L_x_21:
[----:B------:R-:W-:Y:S02]  /*1c70*/  UIADD3 UR8, UPT, UPT, UR7, 0x1, URZ ;  /* 0x0000000107087890 */ /* 0x000fe4000fffe0ff */
[----:B------:R-:W-:Y:S02]  /*1c80*/  UIMAD UR15, UR20, UR23, UR4 ;  /* 0x00000017140f72a4 */ /* 0x000fe4000f8e0204 */
[----:B------:R-:W-:Y:S02]  /*1c90*/  UISETP.NE.AND UP0, UPT, UR8, 0x22, UPT ;  /* 0x000000220800788c */ /* 0x000fe4000bf05270 */
[----:B------:R-:W-:Y:S02]  /*1ca0*/  ULEA UR17, UR7, UR30, 0xb ;  /* 0x0000001e07117291 */ /* 0x000fe4000f8e58ff */
[----:B------:R-:W-:Y:S02]  /*1cb0*/  USEL UR10, URZ, 0x1, UP0 ;  /* 0x00000001ff0a7887 */ /* 0x000fe40008000000 */
[----:B------:R-:W-:Y:S02]  /*1cc0*/  USEL UR31, UR8, URZ, UP0 ;  /* 0x000000ff081f7287 */ /* 0x000fe40008000000 */
[----:B------:R-:W-:Y:S02]  /*1cd0*/  ULOP3.LUT UR26, UR26, UR10, URZ, 0x3c, !UPT ;  /* 0x0000000a1a1a7292 */ /* 0x000fe4000f8e3cff */
[----:B------:R-:W-:Y:S02]  /*1ce0*/  ULEA UR8, UR31, UR30, 0x3 ;  /* 0x0000001e1f087291 */ /* 0x000fe4000f8e18ff */
[----:B------:R-:W-:Y:S02]  /*1cf0*/  ULEA UR16, UR7, UR30, 0xc ;  /* 0x0000001e07107291 */ /* 0x000fe4000f8e60ff */
[----:B------:R-:W-:Y:S01]  /*1d00*/  UIADD3 UR34, UP0, UPT, UR42, 0x80, URZ ;  /* 0x000000802a227890 */ /* 0x000fe2000ff1e0ff */
[----:B--2---:R-:W-:Y:S01]  /*1d10*/  MOV R0, UR26 ;  /* 0x0000001a00007c02 */ /* 0x004fe20008000f00 */
[----:B------:R-:W-:Y:S02]  /*1d20*/  USHF.L.U32 UR10, UR27, 0x5, URZ ;  /* 0x000000051b0a7899 */ /* 0x000fe400080006ff */
[----:B------:R-:W-:Y:S01]  /*1d30*/  UIADD3.X UR35, UPT, UPT, URZ, UR43, URZ, UP0, !UPT ;  /* 0x0000002bff237290 */ /* 0x000fe200087fe4ff */
[----:B---3--:R-:W-:Y:S01]  /*1d40*/  SHF.L.U32 R3, R0, 0x1f, RZ ;  /* 0x0000001f00037819 */ /* 0x008fe200000006ff */
[----:B------:R-:W-:Y:S02]  /*1d50*/  UIADD3 UR32, UP3, UPT, UR42, 0x200, URZ ;  /* 0x000002002a207890 */ /* 0x000fe4000ff7e0ff */
[----:B------:R-:W-:Y:S01]  /*1d60*/  UIADD3 UR16, UPT, UPT, UR16, 0x15600, URZ ;  /* 0x0001560010107890 */ /* 0x000fe2000fffe0ff */
[----:B------:R3:W1:Y:S01]  /*1d70*/  SYNCS.PHASECHK.TRANS64.TRYWAIT P0, [UR8+0x110], R3 ;  /* 0x00011003ff0075a7 */ /* 0x0006620008001108 */
[----:B------:R-:W-:Y:S02]  /*1d80*/  UIMAD UR8, UR21, UR24, UR5 ;  /* 0x00000018150872a4 */ /* 0x000fe4000f8e0205 */
[----:B------:R-:W-:Y:S02]  /*1d90*/  UIMAD UR7, UR22, UR25, UR6 ;  /* 0x00000019160772a4 */ /* 0x000fe4000f8e0206 */
[----:B------:R-:W-:Y:S02]  /*1da0*/  ULEA UR15, UR8, UR15, 0x5 ;  /* 0x0000000f080f7291 */ /* 0x000fe4000f8e28ff */
[----:B------:R-:W-:Y:S02]  /*1db0*/  UIADD3 UR8, UPT, UPT, UR17, 0x4600, URZ ;  /* 0x0000460011087890 */ /* 0x000fe4000fffe0ff */
[----:B------:R-:W-:Y:S02]  /*1dc0*/  ULEA UR7, UR7, UR15, 0xa ;  /* 0x0000000f07077291 */ /* 0x000fe4000f8e50ff */
[----:B------:R-:W-:Y:S02]  /*1dd0*/  UIADD3.X UR33, UPT, UPT, URZ, UR43, URZ, UP3, !UPT ;  /* 0x0000002bff217290 */ /* 0x000fe40009ffe4ff */
[----:B------:R-:W-:Y:S02]  /*1de0*/  UPRMT UR7, UR7, 0x5410, URZ ;  /* 0x0000541007077896 */ /* 0x000fe400080000ff */
[----:B------:R-:W-:Y:S02]  /*1df0*/  UIADD3 UR37, UPT, UPT, UR20, 0x1, URZ ;  /* 0x0000000114257890 */ /* 0x000fe4000fffe0ff */
[----:B------:R-:W-:Y:S02]  /*1e00*/  UIADD3 UR29, UPT, UPT, UR21, 0x1, URZ ;  /* 0x00000001151d7890 */ /* 0x000fe4000fffe0ff */
[----:B------:R-:W-:Y:S02]  /*1e10*/  UISETP.NE.AND UP2, UPT, UR37, UR45, UPT ;  /* 0x0000002d2500728c */ /* 0x000fe4000bf45270 */
[----:B------:R-:W-:Y:S01]  /*1e20*/  UIADD3 UR28, UPT, UPT, UR22, 0x1, URZ ;  /* 0x00000001161c7890 */ /* 0x000fe2000fffe0ff */
[----:B------:R2:W-:Y:S01]  /*1e30*/  UTMALDG.5D.IM2COL [UR8], [UR34], UR7 ;  /* 0x00000008220073b4 */ /* 0x0005e20008060007 */
[----:B------:R-:W-:Y:S01]  /*1e40*/  UIADD3 UR36, UPT, UPT, UR36, 0x1, URZ ;  /* 0x0000000124247890 */ /* 0x000fe2000fffe0ff */
[----:B------:R-:W-:Y:S01]  /*1e50*/  UMOV UR46, 0x0 ;  /* 0x00000000002e7882 */ /* 0x000fe20000000000 */
[----:B------:R-:W-:Y:S01]  /*1e60*/  UMOV UR47, 0x10000000 ;  /* 0x10000000002f7882 */ /* 0x000fe20000000000 */
[----:B------:R-:W-:Y:S01]  /*1e70*/  UMOV UR17, UR9 ;  /* 0x0000000900117c82 */ /* 0x000fe20008000000 */
[----:B------:R-:W-:Y:S03]  /*1e80*/  UMOV UR18, UR10 ;  /* 0x0000000a00127c82 */ /* 0x000fe60008000000 */
[----:B------:R-:W-:Y:S01]  /*1e90*/  @UP2 UIADD3 UR29, UPT, UPT, UR21, URZ, URZ ;  /* 0x000000ff151d2290 */ /* 0x000fe2000fffe0ff */
[----:B------:R4:W-:Y:S03]  /*1ea0*/  UTMALDG.5D [UR16], [UR32], desc[UR46] ;  /* 0x00002e10200075b4 */ /* 0x0009e60008021000 */
[----:B------:R-:W-:Y:S11]  /*1eb0*/  UISETP.NE.AND UP1, UPT, UR29, UR40, UPT ;  /* 0x000000281d00728c */ /* 0x000ff6000bf25270 */
[----:B------:R-:W-:Y:S04]  /*1ec0*/  @UP1 UIADD3 UR28, UPT, UPT, UR22, URZ, URZ ;  /* 0x000000ff161c1290 */ /* 0x000fe8000fffe0ff */
[----:B------:R-:W-:Y:S02]  /*1ed0*/  UISETP.NE.AND UP0, UPT, UR28, UR41, UPT ;  /* 0x000000291c00728c */ /* 0x000fe4000bf05270 */
[----:B--2---:R-:W-:Y:S09]  /*1ee0*/  UIADD3 UR8, UPT, UPT, UR27, 0x1, URZ ;  /* 0x000000011b087890 */ /* 0x004ff2000fffe0ff */
[----:B------:R-:W-:Y:S01]  /*1ef0*/  @UP0 UIADD3 UR8, UPT, UPT, UR27, URZ, URZ ;  /* 0x000000ff1b080290 */ /* 0x000fe2000fffe0ff */
[----:B------:R-:W-:Y:S06]  /*1f00*/  UMOV UR7, UR31 ;  /* 0x0000001f00077c82 */ /* 0x000fec0008000000 */
[----:B------:R-:W-:Y:S01]  /*1f10*/  UMOV UR27, UR8 ;  /* 0x00000008001b7c82 */ /* 0x000fe20008000000 */
[----:B----4-:R-:W-:Y:S02]  /*1f20*/  USEL UR22, UR28, URZ, UP0 ;  /* 0x000000ff1c167287 */ /* 0x010fe40008000000 */
[----:B------:R-:W-:Y:S02]  /*1f30*/  UISETP.NE.AND UP0, UPT, UR36, UR38, UPT ;  /* 0x000000262400728c */ /* 0x000fe4000bf05270 */
[----:B------:R-:W-:Y:S02]  /*1f40*/  USEL UR20, UR37, URZ, UP2 ;  /* 0x000000ff25147287 */ /* 0x000fe40009000000 */
[----:B------:R-:W-:Y:S05]  /*1f50*/  USEL UR21, UR29, URZ, UP1 ;  /* 0x000000ff1d157287 */ /* 0x000fea0008800000 */
[----:B---3--:R-:W-:Y:S07]  /*1f60*/  BRA.U UP0, `(.L_x_23) ;  /* 0xfffffffd00107547 */ /* 0x008fee000b83ffff */
.L_x_18:
[----:B------:R-:W-:Y:S01]  /*1f70*/  ULEA UR4, UR31, UR30, 0x3 ;  /* 0x0000001e1f047291 */ /* 0x000fe2000f8e18ff */
[----:B-1----:R-:W-:Y:S01]  /*1f80*/  MOV R0, UR26 ;  /* 0x0000001a00007c02 */ /* 0x002fe20008000f00 */
[----:B------:R-:W-:Y:S01]  /*1f90*/  @!P1 SYNCS.ARRIVE.TRANS64.A1T0 RZ, [UR30+0x248], RZ ;  /* 0x000248ffffff99a7 */ /* 0x000fe2000810001e */
[----:B------:R-:W-:Y:S02]  /*1fa0*/  UISETP.GE.AND UP0, UPT, UR51, 0x1, UPT ;  /* 0x000000013300788c */ /* 0x000fe4000bf06270 */
[----:B------:R-:W-:-:S04]  /*1fb0*/  SHF.L.U32 R0, R0, 0x1f, RZ ;  /* 0x0000001f00007819 */ /* 0x000fc800000006ff */
[----:B--2---:R1:W2:Y:S03]  /*1fc0*/  SYNCS.PHASECHK.TRANS64.TRYWAIT P0, [UR4+0x110], R0 ;  /* 0x00011000ff0075a7 */ /* 0x0042a60008001104 */
[----:B------:R-:W-:Y:S05]  /*1fd0*/  BRA.U !UP0, `(.L_x_24) ;  /* 0x0000000508907547 */ /* 0x000fea000b800000 */
[----:B------:R-:W3:Y:S01]  /*1fe0*/  LDCU.128 UR8, c[0x0][0x480] ;  /* 0x00009000ff0877ac */ /* 0x000ee20008000c00 */
[----:B------:R-:W4:Y:S01]  /*1ff0*/  LDCU.128 UR32, c[0x0][0x490] ;  /* 0x00009200ff2077ac */ /* 0x000f220008000c00 */
[----:B------:R-:W1:Y:S01]  /*2000*/  LDCU.64 UR28, c[0x0][0x4c0] ;  /* 0x00009800ff1c77ac */ /* 0x000e620008000a00 */
[----:B------:R-:W1:Y:S01]  /*2010*/  LDCU UR13, c[0x0][0x4c8] ;  /* 0x00009900ff0d77ac */ /* 0x000e620008000800 */
[----:B------:R-:W1:Y:S01]  /*2020*/  LDCU.64 UR16, c[0x0][0x4f0] ;  /* 0x00009e00ff1077ac */ /* 0x000e620008000a00 */
[----:B---3--:R-:W-:Y:S02]  /*2030*/  UIMAD.WIDE.U32 UR4, UR44, UR9, URZ ;  /* 0x000000092c0472a5 */ /* 0x008fe4000f8e00ff */
[----:B------:R-:W-:Y:S02]  /*2040*/  UISETP.NE.AND UP0, UPT, UR8, 0x1, UPT ;  /* 0x000000010800788c */ /* 0x000fe4000bf05270 */
[----:B------:R-:W-:Y:S01]  /*2050*/  USHF.R.U32.HI UR5, URZ, UR10, UR5 ;  /* 0x0000000aff057299 */ /* 0x000fe20008011605 */
[----:B------:R-:W3:Y:S03]  /*2060*/  LDCU UR9, c[0x0][0x4a0] ;  /* 0x00009400ff0977ac */ /* 0x000ee60008000800 */
[----:B------:R-:W-:-:S02]  /*2070*/  USEL UR5, UR44, UR5, !UP0 ;  /* 0x000000052c057287 */ /* 0x000fc4000c000000 */
[----:B------:R-:W-:Y:S02]  /*2080*/  UISETP.NE.AND UP0, UPT, UR11, 0x1, UPT ;  /* 0x000000010b00788c */ /* 0x000fe4000bf05270 */
[----:B----4-:R-:W-:Y:S01]  /*2090*/  UIMAD.WIDE.U32 UR6, UR5, UR32, URZ ;  /* 0x00000020050672a5 */ /* 0x010fe2000f8e00ff */
[----:B------:R-:W1:Y:S01]  /*20a0*/  LDCU UR10, c[0x0][0x4ec] ;  /* 0x00009d80ff0a77ac */ /* 0x000e620008000800 */
[----:B------:R-:W4:Y:S05]  /*20b0*/  LDCU UR46, c[0x0][0x38c] ;  /* 0x00007180ff2e77ac */ /* 0x000f2a0008000800 */
[----:B------:R-:W-:Y:S01]  /*20c0*/  UMOV UR4, UR7 ;  /* 0x0000000700047c82 */ /* 0x000fe20008000000 */
[----:B------:R-:W1:Y:S01]  /*20d0*/  LDCU UR23, c[0x0][0x4cc] ;  /* 0x00009980ff1777ac */ /* 0x000e620008000800 */
[----:B------:R-:W-:Y:S01]  /*20e0*/  USHF.R.U32.HI UR4, URZ, UR33, UR4 ;  /* 0x00000021ff047299 */ /* 0x000fe20008011604 */
[----:B------:R-:W1:Y:S03]  /*20f0*/  LDCU.64 UR40, c[0x0][0x390] ;  /* 0x00007200ff2877ac */ /* 0x000e660008000a00 */
[----:B------:R-:W-:-:S02]  /*2100*/  USEL UR4, UR5, UR4, !UP0 ;  /* 0x0000000405047287 */ /* 0x000fc4000c000000 */
[----:B------:R-:W-:Y:S02]  /*2110*/  UISETP.NE.AND UP0, UPT, UR34, 0x1, UPT ;  /* 0x000000012200788c */ /* 0x000fe4000bf05270 */
[----:B------:R-:W-:Y:S01]  /*2120*/  UIMAD.WIDE.U32 UR6, UR4, UR35, URZ ;  /* 0x00000023040672a5 */ /* 0x000fe2000f8e00ff */
[----:B------:R-:W1:Y:S01]  /*2130*/  LDCU.64 UR24, c[0x0][0x4d0] ;  /* 0x00009a00ff1877ac */ /* 0x000e620008000a00 */
[----:B------:R-:W-:-:S05]  /*2140*/  UIADD3 UR38, UPT, UPT, UR51, UR38, URZ ;  /* 0x0000002633267290 */ /* 0x000fca000fffe0ff */
[----:B------:R-:W-:Y:S01]  /*2150*/  UMOV UR6, UR7 ;  /* 0x0000000700067c82 */ /* 0x000fe20008000000 */
[----:B------:R-:W-:Y:S02]  /*2160*/  UIADD3 UR7, UPT, UPT, -UR5, URZ, URZ ;  /* 0x000000ff05077290 */ /* 0x000fe4000fffe1ff */
[----:B---3--:R-:W-:Y:S02]  /*2170*/  USHF.R.U32.HI UR6, URZ, UR9, UR6 ;  /* 0x00000009ff067299 */ /* 0x008fe40008011606 */
[----:B------:R-:W-:Y:S02]  /*2180*/  UIMAD UR7, UR8, UR7, UR44 ;  /* 0x00000007080772a4 */ /* 0x000fe4000f8e022c */
[----:B------:R-:W-:Y:S02]  /*2190*/  USEL UR14, UR4, UR6, !UP0 ;  /* 0x00000006040e7287 */ /* 0x000fe4000c000000 */
[----:B------:R-:W-:Y:S02]  /*21a0*/  UIADD3 UR6, UPT, UPT, -UR4, URZ, URZ ;  /* 0x000000ff04067290 */ /* 0x000fe4000fffe1ff */
[----:B------:R-:W-:-:S02]  /*21b0*/  UIADD3 UR9, UPT, UPT, -UR14, URZ, URZ ;  /* 0x000000ff0e097290 */ /* 0x000fc4000fffe1ff */
[----:B------:R-:W-:Y:S02]  /*21c0*/  UIMAD UR12, UR11, UR6, UR5 ;  /* 0x000000060b0c72a4 */ /* 0x000fe4000f8e0205 */
[----:B------:R-:W-:Y:S02]  /*21d0*/  UIMAD UR9, UR34, UR9, UR4 ;  /* 0x00000009220972a4 */ /* 0x000fe4000f8e0204 */
[----:B-1----:R-:W-:Y:S01]  /*21e0*/  UIMAD UR11, UR7, UR28, UR10 ;  /* 0x0000001c070b72a4 */ /* 0x002fe2000f8e020a */
[----:B------:R-:W1:Y:S02]  /*21f0*/  LDCU.64 UR4, c[0x0][0x4f8] ;  /* 0x00009f00ff0477ac */ /* 0x000e640008000a00 */
[----:B------:R-:W3:Y:S01]  /*2200*/  LDCU UR6, c[0x0][0x500] ;  /* 0x0000a000ff0677ac */ /* 0x000ee20008000800 */
[----:B------:R-:W-:Y:S02]  /*2210*/  UIMAD UR12, UR12, UR29, UR16 ;  /* 0x0000001d0c0c72a4 */ /* 0x000fe4000f8e0210 */
[----:B------:R-:W-:Y:S01]  /*2220*/  UIMAD UR13, UR9, UR13, UR17 ;  /* 0x0000000d090d72a4 */ /* 0x000fe2000f8e0211 */
[----:B------:R-:W-:Y:S01]  /*2230*/  UMOV UR37, UR51 ;  /* 0x0000003300257c82 */ /* 0x000fe20008000000 */
[----:B----4-:R-:W-:-:S10]  /*2240*/  UMOV UR7, UR31 ;  /* 0x0000001f00077c82 */ /* 0x010fd40008000000 */
.L_x_29:
[----:B------:R-:W-:Y:S01]  /*2250*/  @!P3 MOV R3, 0x1800 ;  /* 0x000018000003b802 */ /* 0x000fe20000000f00 */
[----:B------:R-:W-:Y:S01]  /*2260*/  ULEA UR9, UR7, UR30, 0x3 ;  /* 0x0000001e07097291 */ /* 0x000fe2000f8e18ff */
[----:B-12---:R-:W-:Y:S11]  /*2270*/  @P0 BRA `(.L_x_25) ;  /* 0x0000000000100947 */ /* 0x006ff60003800000 */
[----:B------:R-:W-:Y:S04]  /*2280*/  MOV R0, UR26 ;  /* 0x0000001a00007c02 */ /* 0x000fe80008000f00 */
[----:B------:R-:W-:Y:S04]  /*2290*/  SHF.L.U32 R5, R0, 0x1f, RZ ;  /* 0x0000001f00057819 */ /* 0x000fe800000006ff */
[----:B------:R-:W2:Y:S02]  /*22a0*/  SYNCS.PHASECHK.TRANS64.TRYWAIT P0, [UR9+0x110], R5 ;  /* 0x00011005ff0075a7 */ /* 0x000ea40008001109 */
[----:B--2---:R-:W-:Y:S05]  /*22b0*/  @!P0 BRA `(.L_x_26) ;  /* 0x0000006c00ac8947 */ /* 0x004fea0003800000 */
.L_x_25:
[----:B------:R4:W-:Y:S01]  /*22c0*/  @!P3 SYNCS.ARRIVE.TRANS64 RZ, [UR9], R3 ;  /* 0x00000003ffffb9a7 */ /* 0x0009e20008000009 */
[----:B------:R-:W-:Y:S04]  /*22d0*/  BSSY.RECONVERGENT B0, `(.L_x_27) ;  /* 0x0000003000007945 */ /* 0x000fe80003800200 */
[----:B------:R-:W-:Y:S05]  /*22e0*/  @P2 BRA `(.L_x_28) ;  /* 0x0000000000042947 */ /* 0x000fea0003800000 */
[----:B-1-3--:R-:W-:Y:S05]  /*22f0*/  BPT.TRAP 0x1 ;  /* 0x000000040000795c */ /* 0x00afea0000300000 */
.L_x_28:
[----:B-1-3--:R-:W-:Y:S05]  /*2300*/  BSYNC.RECONVERGENT B0 ;  /* 0x0000000000007941 */ /* 0x00afea0003800200 */
.L_x_27:
[----:B------:R-:W-:Y:S02]  /*2310*/  UIADD3 UR8, UPT, UPT, UR7, 0x1, URZ ;  /* 0x0000000107087890 */ /* 0x000fe4000fffe0ff */
[----:B------:R-:W-:Y:S02]  /*2320*/  UIMAD UR16, UR20, UR23, UR4 ;  /* 0x00000017141072a4 */ /* 0x000fe4000f8e0204 */
[----:B------:R-:W-:Y:S02]  /*2330*/  UISETP.NE.AND UP0, UPT, UR8, 0x22, UPT ;  /* 0x000000220800788c */ /* 0x000fe4000bf05270 */
[----:B------:R-:W-:Y:S02]  /*2340*/  UIMAD UR15, UR21, UR24, UR5 ;  /* 0x00000018150f72a4 */ /* 0x000fe4000f8e0205 */
[----:B------:R-:W-:Y:S02]  /*2350*/  USEL UR10, URZ, 0x1, UP0 ;  /* 0x00000001ff0a7887 */ /* 0x000fe40008000000 */
[----:B------:R-:W-:Y:S02]  /*2360*/  USEL UR31, UR8, URZ, UP0 ;  /* 0x000000ff081f7287 */ /* 0x000fe40008000000 */
[----:B------:R-:W-:Y:S02]  /*2370*/  ULOP3.LUT UR26, UR26, UR10, URZ, 0x3c, !UPT ;  /* 0x0000000a1a1a7292 */ /* 0x000fe4000f8e3cff */
[----:B------:R-:W-:Y:S02]  /*2380*/  ULEA UR8, UR31, UR30, 0x3 ;  /* 0x0000001e1f087291 */ /* 0x000fe4000f8e18ff */
[----:B------:R-:W-:Y:S02]  /*2390*/  ULEA UR18, UR7, UR30, 0xc ;  /* 0x0000001e07127291 */ /* 0x000fe4000f8e60ff */
[----:B------:R-:W-:Y:S01]  /*23a0*/  ULEA UR15, UR15, UR16, 0x5 ;  /* 0x000000100f0f7291 */ /* 0x000fe2000f8e28ff */
[----:B--2---:R-:W-:Y:S01]  /*23b0*/  MOV R0, UR26 ;  /* 0x0000001a00007c02 */ /* 0x004fe20008000f00 */
[----:B------:R-:W-:Y:S02]  /*23c0*/  UIADD3 UR34, UP0, UPT, UR42, 0x80, URZ ;  /* 0x000000802a227890 */ /* 0x000fe4000ff1e0ff */
[----:B------:R-:W-:Y:S01]  /*23d0*/  USHF.L.U32 UR10, UR27, 0x5, URZ ;  /* 0x000000051b0a7899 */ /* 0x000fe200080006ff */
[----:B----4-:R-:W-:Y:S01]  /*23e0*/  SHF.L.U32 R3, R0, 0x1f, RZ ;  /* 0x0000001f00037819 */ /* 0x010fe200000006ff */
[----:B------:R-:W-:Y:S02]  /*23f0*/  UIADD3.X UR35, UPT, UPT, URZ, UR43, URZ, UP0, !UPT ;  /* 0x0000002bff237290 */ /* 0x000fe400087fe4ff */
[----:B------:R-:W-:Y:S01]  /*2400*/  UIADD3 UR32, UP3, UPT, UR42, 0x200, URZ ;  /* 0x000002002a207890 */ /* 0x000fe2000ff7e0ff */
[----:B------:R4:W1:Y:S01]  /*2410*/  SYNCS.PHASECHK.TRANS64.TRYWAIT P0, [UR8+0x110], R3 ;  /* 0x00011003ff0075a7 */ /* 0x0008620008001108 */
[----:B------:R-:W-:Y:S02]  /*2420*/  ULEA UR8, UR7, UR30, 0xb ;  /* 0x0000001e07087291 */ /* 0x000fe4000f8e58ff */
[----:B------:R-:W-:Y:S02]  /*2430*/  UIMAD UR7, UR22, UR25, UR6 ;  /* 0x00000019160772a4 */ /* 0x000fe4000f8e0206 */
[----:B------:R-:W-:Y:S02]  /*2440*/  UIADD3 UR8, UPT, UPT, UR8, 0x4600, URZ ;  /* 0x0000460008087890 */ /* 0x000fe4000fffe0ff */
[----:B------:R-:W-:Y:S02]  /*2450*/  ULEA UR7, UR7, UR15, 0xa ;  /* 0x0000000f07077291 */ /* 0x000fe4000f8e50ff */
[----:B------:R-:W-:Y:S02]  /*2460*/  UIADD3.X UR33, UPT, UPT, URZ, UR43, URZ, UP3, !UPT ;  /* 0x0000002bff217290 */ /* 0x000fe40009ffe4ff */
[----:B------:R-:W-:Y:S02]  /*2470*/  UPRMT UR7, UR7, 0x5410, URZ ;  /* 0x0000541007077896 */ /* 0x000fe400080000ff */
[----:B------:R-:W-:Y:S02]  /*2480*/  UIADD3 UR16, UPT, UPT, UR18, 0x15600, URZ ;  /* 0x0001560012107890 */ /* 0x000fe4000fffe0ff */
[----:B------:R-:W-:Y:S02]  /*2490*/  UIADD3 UR36, UPT, UPT, UR20, 0x1, URZ ;  /* 0x0000000114247890 */ /* 0x000fe4000fffe0ff */
[----:B------:R-:W-:Y:S02]  /*24a0*/  UIADD3 UR29, UPT, UPT, UR21, 0x1, URZ ;  /* 0x00000001151d7890 */ /* 0x000fe4000fffe0ff */
[----:B------:R-:W-:Y:S01]  /*24b0*/  UISETP.NE.AND UP2, UPT, UR36, UR46, UPT ;  /* 0x0000002e2400728c */ /* 0x000fe2000bf45270 */
[----:B------:R2:W-:Y:S01]  /*24c0*/  UTMALDG.5D.IM2COL [UR8], [UR34], UR7 ;  /* 0x00000008220073b4 */ /* 0x0005e20008060007 */
[----:B------:R-:W-:Y:S01]  /*24d0*/  UIADD3 UR28, UPT, UPT, UR22, 0x1, URZ ;  /* 0x00000001161c7890 */ /* 0x000fe2000fffe0ff */
[----:B------:R-:W-:Y:S01]  /*24e0*/  UMOV UR44, 0x0 ;  /* 0x00000000002c7882 */ /* 0x000fe20000000000 */
[----:B------:R-:W-:Y:S01]  /*24f0*/  UMOV UR45, 0x10000000 ;  /* 0x10000000002d7882 */ /* 0x000fe20000000000 */
[----:B------:R-:W-:Y:S01]  /*2500*/  UMOV UR17, UR9 ;  /* 0x0000000900117c82 */ /* 0x000fe20008000000 */
[----:B------:R-:W-:Y:S02]  /*2510*/  UMOV UR18, UR10 ;  /* 0x0000000a00127c82 */ /* 0x000fe40008000000 */
[----:B------:R3:W-:Y:S03]  /*2520*/  UTMALDG.5D [UR16], [UR32], desc[UR44] ;  /* 0x00002c10200075b4 */ /* 0x0007e60008021000 */
[----:B------:R-:W-:Y:S04]  /*2530*/  @UP2 UIADD3 UR29, UPT, UPT, UR21, URZ, URZ ;  /* 0x000000ff151d2290 */ /* 0x000fe8000fffe0ff */
[----:B------:R-:W-:Y:S11]  /*2540*/  UISETP.NE.AND UP1, UPT, UR29, UR40, UPT ;  /* 0x000000281d00728c */ /* 0x000ff6000bf25270 */
[----:B------:R-:W-:Y:S04]  /*2550*/  @UP1 UIADD3 UR28, UPT, UPT, UR22, URZ, URZ ;  /* 0x000000ff161c1290 */ /* 0x000fe8000fffe0ff */
[----:B------:R-:W-:Y:S02]  /*2560*/  UISETP.NE.AND UP0, UPT, UR28, UR41, UPT ;  /* 0x000000291c00728c */ /* 0x000fe4000bf05270 */
[----:B--2---:R-:W-:Y:S09]  /*2570*/  UIADD3 UR8, UPT, UPT, UR27, 0x1, URZ ;  /* 0x000000011b087890 */ /* 0x004ff2000fffe0ff */
[----:B------:R-:W-:Y:S02]  /*2580*/  @UP0 UIADD3 UR8, UPT, UPT, UR27, URZ, URZ ;  /* 0x000000ff1b080290 */ /* 0x000fe4000fffe0ff */
[----:B------:R-:W-:Y:S05]  /*2590*/  UIADD3 UR7, UPT, UPT, UR37, -0x1, URZ ;  /* 0xffffffff25077890 */ /* 0x000fea000fffe0ff */
[----:B------:R-:W-:Y:S01]  /*25a0*/  UMOV UR27, UR8 ;  /* 0x00000008001b7c82 */ /* 0x000fe20008000000 */
[----:B---3--:R-:W-:Y:S02]  /*25b0*/  USEL UR22, UR28, URZ, UP0 ;  /* 0x000000ff1c167287 */ /* 0x008fe40008000000 */
[----:B------:R-:W-:Y:S02]  /*25c0*/  UISETP.GT.U32.AND UP0, UPT, UR37, 0x1, UPT ;  /* 0x000000012500788c */ /* 0x000fe4000bf04070 */
[----:B------:R-:W-:Y:S02]  /*25d0*/  USEL UR20, UR36, URZ, UP2 ;  /* 0x000000ff24147287 */ /* 0x000fe40009000000 */
[----:B------:R-:W-:Y:S01]  /*25e0*/  USEL UR21, UR29, URZ, UP1 ;  /* 0x000000ff1d157287 */ /* 0x000fe20008800000 */
[----:B------:R-:W-:Y:S01]  /*25f0*/  UMOV UR37, UR7 ;  /* 0x0000000700257c82 */ /* 0x000fe20008000000 */
[----:B------:R-:W-:Y:S03]  /*2600*/  UMOV UR7, UR31 ;  /* 0x0000001f00077c82 */ /* 0x000fe60008000000 */
[----:B----4-:R-:W-:Y:S07]  /*2610*/  BRA.U UP0, `(.L_x_29) ;  /* 0xfffffffd000c7547 */ /* 0x010fee000b83ffff */
.L_x_24:
[----:B------:R-:W-:Y:S01]  /*2620*/  SHF.L.U32 R3, R2, 0x1f, RZ ;  /* 0x0000001f02037819 */ /* 0x000fe200000006ff */
[----:B------:R-:W-:-:S03]  /*2630*/  NOP ;  /* 0x0000000000007918 */ /* 0x000fc60000000000 */
[----:B-12---:R-:W1:Y:S02]  /*2640*/  SYNCS.PHASECHK.TRANS64.TRYWAIT P0, [UR30+0x250], R3 ;  /* 0x00025003ff0075a7 */ /* 0x006e64000800111e */
[----:B-1----:R-:W-:Y:S05]  /*2650*/  @!P0 BRA `(.L_x_30) ;  /* 0x0000006800dc8947 */ /* 0x002fea0003800000 */
.L_x_132:
[----:B------:R-:W2:Y:S01]  /*2660*/  LDS.128 R4, [UR30+0x290] ;  /* 0x0002901eff047984 */ /* 0x000ea20008000c00 */
[----:B------:R-:W-:Y:S02]  /*2670*/  UIADD3 UR4, UPT, UPT, UR30, 0x258, URZ ;  /* 0x000002581e047890 */ /* 0x000fe4000fffe0ff */
[----:B------:R-:W-:Y:S01]  /*2680*/  UISETP.GE.AND UP0, UPT, UR39, 0x1, UPT ;  /* 0x000000012700788c */ /* 0x000fe2000bf06270 */
[----:B------:R-:W-:Y:S01]  /*2690*/  @!PT LDS RZ, [RZ] ;  /* 0x00000000fffff984 */ /* 0x000fe20000000800 */
[----:B------:R-:W-:Y:S01]  /*26a0*/  @!PT LDS RZ, [RZ] ;  /* 0x00000000fffff984 */ /* 0x000fe20000000800 */
[----:B------:R-:W-:Y:S01]  /*26b0*/  @!PT LDS RZ, [RZ] ;  /* 0x00000000fffff984 */ /* 0x000fe20000000800 */
[----:B------:R-:W-:Y:S01]  /*26c0*/  @!PT LDS RZ, [RZ] ;  /* 0x00000000fffff984 */ /* 0x000fe20000000800 */
[----:B------:R3:W-:Y:S06]  /*26d0*/  MEMBAR.ALL.CTA ;  /* 0x0000000000007992 */ /* 0x0007ec0000008000 */
[----:B---3--:R-:W3:Y:S01]  /*26e0*/  FENCE.VIEW.ASYNC.S ;  /* 0x00000000000073c6 */ /* 0x008ee20000000000 */
[----:B------:R-:W-:-:S09]  /*26f0*/  UPRMT UR4, URZ, 0x654, UR4 ;  /* 0x00000654ff047896 */ /* 0x000fd20008000004 */
[----:B---3--:R-:W-:Y:S01]  /*2700*/  SYNCS.ARRIVE.TRANS64.RED.A1T0 RZ, [UR4], RZ ;  /* 0x000000ffffff79a7 */ /* 0x008fe20008100404 */
[----:B--2---:R-:W-:-:S13]  /*2710*/  LOP3.LUT P0, RZ, R6, 0x1, RZ, 0xc0, !PT ;  /* 0x0000000106ff7812 */ /* 0x004fda000780c0ff */
[----:B------:R-:W-:Y:S01]  /*2720*/  VOTEU.ANY UP1, P0 ;  /* 0x0000000000ff7886 */ /* 0x000fe20000020100 */
[----:B------:R-:W-:-:S13]  /*2730*/  PLOP3.LUT P0, PT, PT, PT, UP1, 0x80, 0x8 ;  /* 0x000000000008781c */ /* 0x000fda0003f0f018 */
[----:B-1----:R-:W-:Y:S02]  /*2740*/  @P0 MOV R0, R4 ;  /* 0x0000000400000202 */ /* 0x002fe40000000f00 */
[----:B------:R-:W-:Y:S02]  /*2750*/  @P0 LOP3.LUT R4, R5, 0xffff, RZ, 0xc0, !PT ;  /* 0x0000ffff05040812 */ /* 0x000fe400078ec0ff */
[----:B------:R-:W-:Y:S02]  /*2760*/  @P0 R2UR UR6, R0 ;  /* 0x00000000000602ca */ /* 0x000fe400000e0000 */
[----:B------:R-:W-:-:S11]  /*2770*/  @P0 R2UR UR5, R4 ;  /* 0x00000000040502ca */ /* 0x000fd600000e0000 */
[----:B------:R-:W-:Y:S02]  /*2780*/  @UP1 UMOV UR49, UR6 ;  /* 0x0000000600311c82 */ /* 0x000fe40008000000 */
[----:B------:R-:W-:Y:S01]  /*2790*/  @UP1 UMOV UR48, UR5 ;  /* 0x0000000500301c82 */ /* 0x000fe20008000000 */
[----:B------:R-:W-:Y:S05]  /*27a0*/  BRA.U !UP0, `(.L_x_31) ;  /* 0x0000000108d47547 */ /* 0x000fea000b800000 */
[----:B------:R-:W1:Y:S01]  /*27b0*/  LDCU.128 UR16, c[0x0][0xc10] ;  /* 0x00018200ff1077ac */ /* 0x000e620008000c00 */
[----:B------:R-:W2:Y:S01]  /*27c0*/  LDCU UR20, c[0x0][0xc20] ;  /* 0x00018400ff1477ac */ /* 0x000ea20008000800 */
[----:B------:R-:W3:Y:S01]  /*27d0*/  LDCU UR13, c[0x0][0xc0c] ;  /* 0x00018180ff0d77ac */ /* 0x000ee20008000800 */
[----:B------:R-:W4:Y:S01]  /*27e0*/  LDCU.64 UR14, c[0x0][0xc28] ;  /* 0x00018500ff0e77ac */ /* 0x000f220008000a00 */
[----:B------:R-:W-:Y:S02]  /*27f0*/  UISETP.NE.AND UP3, UPT, UR39, 0x1, UPT ;  /* 0x000000012700788c */ /* 0x000fe4000bf65270 */
[----:B-1----:R-:W-:Y:S02]  /*2800*/  UIMAD.WIDE.U32 UR4, UR52, UR19, URZ ;  /* 0x00000013340472a5 */ /* 0x002fe4000f8e00ff */
[----:B------:R-:W-:Y:S02]  /*2810*/  UIMAD.WIDE.U32 UR6, UR53, UR16, URZ ;  /* 0x00000010350672a5 */ /* 0x000fe4000f8e00ff */
[----:B------:R-:W-:-:S02]  /*2820*/  UISETP.NE.AND UP0, UPT, UR18, 0x1, UPT ;  /* 0x000000011200788c */ /* 0x000fc4000bf05270 */
[----:B------:R-:W-:Y:S01]  /*2830*/  UIMAD.WIDE.U32 UR10, UR48, UR19, URZ ;  /* 0x00000013300a72a5 */ /* 0x000fe2000f8e00ff */
[----:B------:R-:W-:Y:S01]  /*2840*/  UMOV UR4, UR5 ;  /* 0x0000000500047c82 */ /* 0x000fe20008000000 */
[----:B---3--:R-:W-:Y:S02]  /*2850*/  UISETP.NE.AND UP2, UPT, UR13, 0x1, UPT ;  /* 0x000000010d00788c */ /* 0x008fe4000bf45270 */
[----:B--2---:R-:W-:Y:S02]  /*2860*/  USHF.R.U32.HI UR5, URZ, UR20, UR4 ;  /* 0x00000014ff057299 */ /* 0x004fe40008011604 */
[----:B------:R-:W-:Y:S01]  /*2870*/  UIMAD.WIDE.U32 UR8, UR49, UR16, URZ ;  /* 0x00000010310872a5 */ /* 0x000fe2000f8e00ff */
[----:B------:R-:W-:Y:S01]  /*2880*/  UMOV UR4, UR7 ;  /* 0x0000000700047c82 */ /* 0x000fe20008000000 */
[----:B------:R-:W-:Y:S02]  /*2890*/  USEL UR5, UR52, UR5, !UP0 ;  /* 0x0000000534057287 */ /* 0x000fe4000c000000 */
[----:B------:R-:W-:-:S02]  /*28a0*/  USHF.R.U32.HI UR4, URZ, UR17, UR4 ;  /* 0x00000011ff047299 */ /* 0x000fc40008011604 */
[----:B----4-:R-:W-:Y:S02]  /*28b0*/  UIMAD.WIDE.U32 UR6, UR5, UR14, URZ ;  /* 0x0000000e050672a5 */ /* 0x010fe4000f8e00ff */
[----:B------:R-:W-:Y:S01]  /*28c0*/  USEL UR12, UR53, UR4, !UP2 ;  /* 0x00000004350c7287 */ /* 0x000fe2000d000000 */
[----:B------:R-:W-:Y:S02]  /*28d0*/  UMOV UR8, UR9 ;  /* 0x0000000900087c82 */ /* 0x000fe40008000000 */
[----:B------:R-:W-:Y:S01]  /*28e0*/  UMOV UR4, UR11 ;  /* 0x0000000b00047c82 */ /* 0x000fe20008000000 */
[----:B------:R-:W-:Y:S01]  /*28f0*/  UIMAD.WIDE.U32 UR10, UR12, UR14, URZ ;  /* 0x0000000e0c0a72a5 */ /* 0x000fe2000f8e00ff */
[----:B------:R-:W-:Y:S01]  /*2900*/  UMOV UR6, UR7 ;  /* 0x0000000700067c82 */ /* 0x000fe20008000000 */
[----:B------:R-:W-:Y:S02]  /*2910*/  USHF.R.U32.HI UR4, URZ, UR20, UR4 ;  /* 0x00000014ff047299 */ /* 0x000fe40008011604 */
[----:B------:R-:W-:-:S02]  /*2920*/  @UP3 USHF.R.U32.HI UR5, URZ, UR15, UR6 ;  /* 0x0000000fff053299 */ /* 0x000fc40008011606 */
[----:B------:R-:W-:Y:S01]  /*2930*/  USHF.R.U32.HI UR17, URZ, UR17, UR8 ;  /* 0x00000011ff117299 */ /* 0x000fe20008011608 */
[----:B------:R-:W-:Y:S01]  /*2940*/  UMOV UR6, UR11 ;  /* 0x0000000b00067c82 */ /* 0x000fe20008000000 */
[----:B------:R-:W-:Y:S02]  /*2950*/  USEL UR4, UR48, UR4, !UP0 ;  /* 0x0000000430047287 */ /* 0x000fe4000c000000 */
[----:B------:R-:W-:Y:S02]  /*2960*/  @UP3 USHF.R.U32.HI UR12, URZ, UR15, UR6 ;  /* 0x0000000fff0c3299 */ /* 0x000fe40008011606 */
[----:B------:R-:W-:Y:S02]  /*2970*/  UIMAD UR6, UR39, UR5, URZ ;  /* 0x00000005270672a4 */ /* 0x000fe4000f8e02ff */
[----:B------:R-:W-:Y:S02]  /*2980*/  USEL UR5, UR49, UR17, !UP2 ;  /* 0x0000001131057287 */ /* 0x000fe4000d000000 */
[----:B------:R-:W-:-:S02]  /*2990*/  UIMAD UR8, UR39, UR12, URZ ;  /* 0x0000000c270872a4 */ /* 0x000fc4000f8e02ff */
[----:B------:R-:W-:Y:S02]  /*29a0*/  UISETP.GE.AND UP0, UPT, UR4, UR6, UPT ;  /* 0x000000060400728c */ /* 0x000fe4000bf06270 */
[----:B------:R-:W-:Y:S02]  /*29b0*/  UIMAD.WIDE.U32 UR6, UR4, UR14, URZ ;  /* 0x0000000e040672a5 */ /* 0x000fe4000f8e00ff */
[----:B------:R-:W-:Y:S02]  /*29c0*/  UISETP.GE.OR UP0, UPT, UR5, UR8, UP0 ;  /* 0x000000080500728c */ /* 0x000fe40008706670 */
[----:B------:R-:W-:Y:S02]  /*29d0*/  UIMAD.WIDE.U32 UR8, UR5, UR14, URZ ;  /* 0x0000000e050872a5 */ /* 0x000fe4000f8e00ff */
[----:B------:R-:W-:Y:S01]  /*29e0*/  UIADD3 UR10, UPT, UPT, -UR4, URZ, URZ ;  /* 0x000000ff040a7290 */ /* 0x000fe2000fffe1ff */
[----:B------:R-:W-:Y:S02]  /*29f0*/  UMOV UR6, UR7 ;  /* 0x0000000700067c82 */ /* 0x000fe40008000000 */
[----:B------:R-:W-:-:S02]  /*2a00*/  USHF.R.U32.HI UR6, URZ, UR15, UR6 ;  /* 0x0000000fff067299 */ /* 0x000fc40008011606 */
[----:B------:R-:W-:Y:S02]  /*2a10*/  UIMAD UR10, UR18, UR10, UR48 ;  /* 0x0000000a120a72a4 */ /* 0x000fe4000f8e0230 */
[----:B------:R-:W-:Y:S01]  /*2a20*/  USEL UR6, UR4, UR6, !UP3 ;  /* 0x0000000604067287 */ /* 0x000fe2000d800000 */
[----:B------:R-:W-:Y:S01]  /*2a30*/  @!UP0 UMOV UR7, UR9 ;  /* 0x0000000900078c82 */ /* 0x000fe20008000000 */
[----:B------:R-:W-:Y:S02]  /*2a40*/  UIADD3 UR9, UPT, UPT, -UR5, URZ, URZ ;  /* 0x000000ff05097290 */ /* 0x000fe4000fffe1ff */
[----:B------:R-:W-:Y:S02]  /*2a50*/  @!UP0 USHF.R.U32.HI UR7, URZ, UR15, UR7 ;  /* 0x0000000fff078299 */ /* 0x000fe40008011607 */
[----:B------:R-:W-:Y:S02]  /*2a60*/  UIADD3 UR8, UPT, UPT, -UR6, URZ, URZ ;  /* 0x000000ff06087290 */ /* 0x000fe4000fffe1ff */
[----:B------:R-:W-:-:S02]  /*2a70*/  @!UP0 USEL UR7, UR5, UR7, !UP3 ;  /* 0x0000000705078287 */ /* 0x000fc4000d800000 */
[----:B------:R-:W-:Y:S02]  /*2a80*/  UIMAD UR8, UR39, UR8, UR4 ;  /* 0x00000008270872a4 */ /* 0x000fe4000f8e0204 */
[----:B------:R-:W-:Y:S02]  /*2a90*/  @!UP0 UIADD3 UR6, UPT, UPT, UR6, -UR7, URZ ;  /* 0x8000000706068290 */ /* 0x000fe4000fffe0ff */
[----:B------:R-:W-:Y:S02]  /*2aa0*/  @!UP0 UIMAD UR7, UR8, UR12, UR7 ;  /* 0x0000000c080782a4 */ /* 0x000fe4000f8e0207 */
[----:B------:R-:W-:Y:S02]  /*2ab0*/  @!UP0 UIMAD UR4, UR39, UR6, UR5 ;  /* 0x00000006270482a4 */ /* 0x000fe4000f8e0205 */
[----:B------:R-:W-:Y:S02]  /*2ac0*/  UIMAD UR6, UR13, UR9, UR49 ;  /* 0x000000090d0672a4 */ /* 0x000fe4000f8e0231 */
[----:B------:R-:W-:Y:S01]  /*2ad0*/  UIMAD UR48, UR4, UR18, UR10 ;  /* 0x00000012043072a4 */ /* 0x000fe2000f8e020a */
[----:B------:R-:W-:-:S02]  /*2ae0*/  @!UP0 UMOV UR5, UR7 ;  /* 0x0000000700058c82 */ /* 0x000fc40008000000 */
[----:B------:R-:W-:-:S12]  /*2af0*/  UIMAD UR49, UR5, UR13, UR6 ;  /* 0x0000000d053172a4 */ /* 0x000fd8000f8e0206 */
.L_x_31:
        /* <DEDUP_REMOVED lines=20> */
.L_x_32:
[----:B------:R-:W-:Y:S01]  /*2c40*/  R2UR UR5, R86 ;  /* 0x00000000560572ca */ /* 0x000fe200000e0000 */
[----:B------:R-:W-:Y:S01]  /*2c50*/  UMOV UR36, UR38 ;  /* 0x0000002600247c82 */ /* 0x000fe20008000000 */
[----:B------:R-:W-:Y:S02]  /*2c60*/  R2UR UR4, R73 ;  /* 0x00000000490472ca */ /* 0x000fe400000e0000 */
[----:B------:R-:W-:Y:S02]  /*2c70*/  PLOP3.LUT P1, PT, PT, PT, PT, 0x80, 0x8 ;  /* 0x000000000008781c */ /* 0x000fe40003f2f070 */
[----:B------:R-:W-:-:S07]  /*2c80*/  LOP3.LUT R2, R2, 0x1, RZ, 0x3c, !PT ;  /* 0x0000000102027812 */ /* 0x000fce00078e3cff */
[----:B------:R-:W-:Y:S02]  /*2c90*/  UIADD3 UR50, UPT, UPT, UR49, UR5, URZ ;  /* 0x0000000531327290 */ /* 0x000fe4000fffe0ff */
[----:B------:R-:W-:Y:S01]  /*2ca0*/  UIADD3 UR24, UPT, UPT, UR48, UR4, URZ ;  /* 0x0000000430187290 */ /* 0x000fe2000fffe0ff */
[----:B------:R-:W-:Y:S11]  /*2cb0*/  BRA.U UP1, `(.L_x_33) ;  /* 0xffffffe901d87547 */ /* 0x000ff6000b83ffff */
[----:B------:R-:W-:Y:S01]  /*2cc0*/  UIADD3 UR30, UPT, UPT, UR30, 0x110, URZ ;  /* 0x000001101e1e7890 */ /* 0x000fe2000fffe0ff */
[----:B------:R-:W-:-:S03]  /*2cd0*/  MOV R3, UR26 ;  /* 0x0000001a00037c02 */ /* 0x000fc60008000f00 */
[----:B------:R-:W-:Y:S01]  /*2ce0*/  ULEA UR4, UR31, UR30, 0x3 ;  /* 0x0000001e1f047291 */ /* 0x000fe2000f8e18ff */
[----:B------:R-:W-:-:S08]  /*2cf0*/  SHF.L.U32 R3, R3, 0x1f, RZ ;  /* 0x0000001f03037819 */ /* 0x000fd000000006ff */
[----:B------:R-:W1:Y:S02]  /*2d00*/  SYNCS.PHASECHK.TRANS64.TRYWAIT P0, [UR4], R3 ;  /* 0x00000003ff0075a7 */ /* 0x000e640008001104 */
[----:B-1----:R-:W-:Y:S05]  /*2d10*/  @!P0 BRA `(.L_x_34) ;  /* 0x0000006400448947 */ /* 0x002fea0003800000 */
.L_x_134:
[----:B------:R-:W-:-:S04]  /*2d20*/  UIADD3 UR4, UPT, UPT, UR31, 0x1, URZ ;  /* 0x000000011f047890 */ /* 0x000fc8000fffe0ff */
[----:B------:R-:W-:-:S04]  /*2d30*/  UISETP.NE.AND UP0, UPT, UR4, 0x22, UPT ;  /* 0x000000220400788c */ /* 0x000fc8000bf05270 */
[----:B------:R-:W-:Y:S02]  /*2d40*/  USEL UR5, URZ, 0x1, UP0 ;  /* 0x00000001ff057887 */ /* 0x000fe40008000000 */
[----:B------:R-:W-:Y:S02]  /*2d50*/  USEL UR4, UR4, URZ, UP0 ;  /* 0x000000ff04047287 */ /* 0x000fe40008000000 */
[----:B------:R-:W-:Y:S02]  /*2d60*/  ULOP3.LUT UR6, UR26, UR5, URZ, 0x3c, !UPT ;  /* 0x000000051a067292 */ /* 0x000fe4000f8e3cff */
[----:B------:R-:W-:-:S04]  /*2d70*/  ULEA UR5, UR4, UR30, 0x3 ;  /* 0x0000001e04057291 */ /* 0x000fc8000f8e18ff */
[----:B-1----:R-:W-:-:S04]  /*2d80*/  MOV R3, UR6 ;  /* 0x0000000600037c02 */ /* 0x002fc80008000f00 */
[----:B------:R-:W-:-:S04]  /*2d90*/  SHF.L.U32 R3, R3, 0x1f, RZ ;  /* 0x0000001f03037819 */ /* 0x000fc800000006ff */
[----:B------:R-:W1:Y:S02]  /*2da0*/  SYNCS.PHASECHK.TRANS64.TRYWAIT P0, [UR5], R3 ;  /* 0x00000003ff0075a7 */ /* 0x000e640008001105 */
[----:B-1----:R-:W-:Y:S05]  /*2db0*/  @!P0 BRA `(.L_x_35) ;  /* 0x0000006400348947 */ /* 0x002fea0003800000 */
.L_x_136:
        /* <DEDUP_REMOVED lines=10> */
.L_x_138:
        /* <DEDUP_REMOVED lines=10> */
.L_x_140:
        /* <DEDUP_REMOVED lines=10> */
.L_x_142:
        /* <DEDUP_REMOVED lines=10> */
.L_x_144:
        /* <DEDUP_REMOVED lines=10> */
.L_x_146:
        /* <DEDUP_REMOVED lines=10> */
.L_x_148:
        /* <DEDUP_REMOVED lines=10> */
.L_x_150:
        /* <DEDUP_REMOVED lines=10> */
.L_x_152:
        /* <DEDUP_REMOVED lines=10> */
.L_x_154:
        /* <DEDUP_REMOVED lines=10> */
.L_x_156:
        /* <DEDUP_REMOVED lines=10> */
.L_x_158:
        /* <DEDUP_REMOVED lines=10> */
.L_x_160:
        /* <DEDUP_REMOVED lines=10> */
.L_x_162:
        /* <DEDUP_REMOVED lines=10> */
.L_x_164:
        /* <DEDUP_REMOVED lines=10> */
.L_x_166:
        /* <DEDUP_REMOVED lines=10> */
.L_x_168:
        /* <DEDUP_REMOVED lines=10> */
.L_x_170:
        /* <DEDUP_REMOVED lines=10> */
.L_x_172:
        /* <DEDUP_REMOVED lines=10> */
.L_x_174:
        /* <DEDUP_REMOVED lines=10> */
.L_x_176:
        /* <DEDUP_REMOVED lines=10> */
.L_x_178:
        /* <DEDUP_REMOVED lines=10> */
.L_x_180:
        /* <DEDUP_REMOVED lines=10> */
.L_x_182:
        /* <DEDUP_REMOVED lines=10> */
.L_x_184:
        /* <DEDUP_REMOVED lines=10> */
.L_x_186:
        /* <DEDUP_REMOVED lines=10> */
.L_x_188:
        /* <DEDUP_REMOVED lines=10> */
.L_x_190:
        /* <DEDUP_REMOVED lines=10> */
.L_x_192:
        /* <DEDUP_REMOVED lines=10> */
.L_x_194:
        /* <DEDUP_REMOVED lines=10> */
.L_x_196:
        /* <DEDUP_REMOVED lines=10> */
.L_x_198:
[----:B------:R-:W-:-:S04]  /*4120*/  UIADD3 UR4, UPT, UPT, UR4, 0x1, URZ ;  /* 0x0000000104047890 */ /* 0x000fc8000fffe0ff */
[----:B------:R-:W-:-:S04]  /*4130*/  UISETP.NE.AND UP0, UPT, UR4, 0x22, UPT ;  /* 0x000000220400788c */ /* 0x000fc8000bf05270 */
[----:B------:R-:W-:Y:S02]  /*4140*/  USEL UR5, URZ, 0x1, UP0 ;  /* 0x00000001ff057887 */ /* 0x000fe40008000000 */
[----:B------:R-:W-:Y:S02]  /*4150*/  USEL UR4, UR4, URZ, UP0 ;  /* 0x000000ff04047287 */ /* 0x000fe40008000000 */
[----:B------:R-:W-:Y:S02]  /*4160*/  ULOP3.LUT UR5, UR6, UR5, URZ, 0x3c, !UPT ;  /* 0x0000000506057292 */ /* 0x000fe4000f8e3cff */
[----:B------:R-:W-:-:S04]  /*4170*/  ULEA UR4, UR4, UR30, 0x3 ;  /* 0x0000001e04047291 */ /* 0x000fc8000f8e18ff */
[----:B------:R-:W-:Y:S02]  /*4180*/  IMAD.U32 R2, RZ, RZ, UR5 ;  /* 0x00000005ff027e24 */ /* 0x000fe4000f8e00ff */
[----:B-1----:R-:W-:-:S03]  /*4190*/  MOV R0, UR4 ;  /* 0x0000000400007c02 */ /* 0x002fc60008000f00 */
[----:B------:R-:W-:-:S07]  /*41a0*/  SHF.L.U32 R3, R2, 0x1f, RZ ;  /* 0x0000001f02037819 */ /* 0x000fce00000006ff */
.L_x_67:
[----:B-1----:R1:W2:Y:S02]  /*41b0*/  SYNCS.PHASECHK.TRANS64.TRYWAIT P0, [R0+URZ], R3 ;  /* 0x00000003000075a7 */ /* 0x0022a400080011ff */
[----:B--2---:R-:W-:Y:S05]  /*41c0*/  @!P0 NANOSLEEP.SYNCS 0x989680 ;  /* 0x009896800000895d */ /* 0x004fea0003900000 */
[----:B------:R-:W2:Y:S02]  /*41d0*/  @!P0 SYNCS.PHASECHK.TRANS64 P0, [R0+URZ], R3 ;  /* 0x00000003000085a7 */ /* 0x000ea400080010ff */
[----:B--2---:R-:W-:Y:S05]  /*41e0*/  @P0 EXIT ;  /* 0x000000000000094d */ /* 0x004fea0003800000 */
[----:B------:R-:W-:Y:S05]  /*41f0*/  BRA `(.L_x_67) ;  /* 0xfffffffc00ec7947 */ /* 0x000fea000383ffff */
.L_x_17:
[----:B------:R-:W2:Y:S02]  /*4200*/  S2UR UR4, SR_CgaCtaId ;  /* 0x00000000000479c3 */ /* 0x000ea40000008800 */
[----:B--2---:R-:W-:-:S04]  /*4210*/  UISETP.NE.AND UP0, UPT, UR4, URZ, UPT ;  /* 0x000000ff0400728c */ /* 0x004fc8000bf05270 */
[----:B------:R-:W-:-:S09]  /*4220*/  UISETP.NE.OR UP0, UPT, UR18, 0x1, UP0 ;  /* 0x000000011200788c */ /* 0x000fd20008705670 */
[----:B------:R-:W-:Y:S05]  /*4230*/  BRA.U UP0, `(.L_x_68) ;  /* 0x0000000100b47547 */ /* 0x000fea000b800000 */
[----:B------:R-:W2:Y:S01]  /*4240*/  S2UR UR5, SR_CgaCtaId ;  /* 0x00000000000579c3 */ /* 0x000ea20000008800 */
[----:B------:R-:W-:Y:S01]  /*4250*/  UMOV UR4, 0x400 ;  /* 0x0000040000047882 */ /* 0x000fe20000000000 */
[----:B------:R-:W-:Y:S01]  /*4260*/  HFMA2 R3, -RZ, RZ, 0, 5.9604644775390625e-08 ;  /* 0x00000001ff037431 */ /* 0x000fe200000001ff */
[----:B------:R-:W-:Y:S01]  /*4270*/  ISETP.NE.AND P0, PT, R0, RZ, PT ;  /* 0x000000ff0000720c */ /* 0x000fe20003f05270 */
[----:B------:R-:W-:Y:S01]  /*4280*/  IMAD.MOV.U32 R8, RZ, RZ, RZ ;  /* 0x000000ffff087224 */ /* 0x000fe200078e00ff */
[----:B--2---:R-:W-:-:S04]  /*4290*/  ULEA UR4, UR5, UR4, 0x18 ;  /* 0x0000000405047291 */ /* 0x004fc8000f8ec0ff */
[----:B------:R-:W-:Y:S02]  /*42a0*/  UIADD3 UR5, UPT, UPT, UR4, 0x258, URZ ;  /* 0x0000025804057890 */ /* 0x000fe4000fffe0ff */
[----:B------:R-:W-:Y:S02]  /*42b0*/  UIADD3 UR8, UPT, UPT, UR4, 0x250, URZ ;  /* 0x0000025004087890 */ /* 0x000fe4000fffe0ff */
[----:B------:R-:W-:-:S12]  /*42c0*/  UPRMT UR5, URZ, 0x654, UR5 ;  /* 0x00000654ff057896 */ /* 0x000fd80008000005 */
.L_x_71:
[----:B------:R-:W-:Y:S01]  /*42d0*/  SHF.L.U32 R7, R3, 0x1f, RZ ;  /* 0x0000001f03077819 */ /* 0x000fe200000006ff */
[----:B------:R-:W-:Y:S02]  /*42e0*/  IMAD.U32 R9, RZ, RZ, UR8 ;  /* 0x00000008ff097e24 */ /* 0x000fe4000f8e00ff */
[----:B------:R-:W-:Y:S01]  /*42f0*/  @!P0 IMAD.MOV.U32 R5, RZ, RZ, 0x10 ;  /* 0x00000010ff058424 */ /* 0x000fe200078e00ff */
[----:B------:R-:W2:Y:S02]  /*4300*/  SYNCS.PHASECHK.TRANS64.TRYWAIT P1, [UR4+0x258], R7 ;  /* 0x00025807ff0075a7 */ /* 0x000ea40008021104 */
[----:B------:R-:W-:-:S04]  /*4310*/  PRMT R9, R0, 0x654, R9 ;  /* 0x0000065400097816 */ /* 0x000fc80000000009 */
[----:B------:R-:W-:Y:S01]  /*4320*/  SEL R2, R9, R2, !P0 ;  /* 0x0000000209027207 */ /* 0x000fe20004000000 */
[----:B--2---:R-:W-:Y:S06]  /*4330*/  @!P1 BRA `(.L_x_69) ;  /* 0x0000005800d49947 */ /* 0x004fec0003800000 */
.L_x_200:
[----:B------:R-:W-:Y:S01]  /*4340*/  UIADD3 UR6, UPT, UPT, UR4, 0x290, URZ ;  /* 0x0000029004067890 */ /* 0x000fe2000fffe0ff */
[----:B------:R3:W-:Y:S01]  /*4350*/  @!P0 SYNCS.ARRIVE.TRANS64.RED RZ, [R2+URZ], R5 ;  /* 0x0000000502ff89a7 */ /* 0x0007e200080004ff */
[----:B------:R-:W-:Y:S01]  /*4360*/  UIADD3 UR7, UPT, UPT, UR4, 0x250, URZ ;  /* 0x0000025004077890 */ /* 0x000fe2000fffe0ff */
[----:B------:R-:W-:-:S08]  /*4370*/  LOP3.LUT R3, R3, 0x1, RZ, 0x3c, !PT ;  /* 0x0000000103037812 */ /* 0x000fd000078e3cff */
[----:B------:R-:W-:Y:S06]  /*4380*/  UGETNEXTWORKID.BROADCAST [UR6], [UR7] ;  /* 0x00000000060073ca */ /* 0x000fec0008000100 */
[----:B---3--:R-:W-:-:S04]  /*4390*/  SHF.L.U32 R5, R8, 0x1f, RZ ;  /* 0x0000001f08057819 */ /* 0x008fc800000006ff */
[----:B------:R-:W3:Y:S02]  /*43a0*/  SYNCS.PHASECHK.TRANS64.TRYWAIT P1, [UR4+0x250], R5 ;  /* 0x00025005ff0075a7 */ /* 0x000ee40008021104 */
[----:B---3--:R-:W-:Y:S05]  /*43b0*/  @!P1 BRA `(.L_x_70) ;  /* 0x0000005800cc9947 */ /* 0x008fea0003800000 */
.L_x_202:
[----:B--2---:R-:W2:Y:S01]  /*43c0*/  LDS.128 R4, [UR4+0x290] ;  /* 0x00029004ff047984 */ /* 0x004ea20008000c00 */
[----:B------:R-:W-:Y:S01]  /*43d0*/  LOP3.LUT R8, R8, 0x1, RZ, 0x3c, !PT ;  /* 0x0000000108087812 */ /* 0x000fe200078e3cff */
[----:B------:R-:W-:Y:S01]  /*43e0*/  @!PT LDS RZ, [RZ] ;  /* 0x00000000fffff984 */ /* 0x000fe20000000800 */
[----:B------:R-:W-:Y:S01]  /*43f0*/  @!PT LDS RZ, [RZ] ;  /* 0x00000000fffff984 */ /* 0x000fe20000000800 */
[----:B------:R-:W-:Y:S01]  /*4400*/  @!PT LDS RZ, [RZ] ;  /* 0x00000000fffff984 */ /* 0x000fe20000000800 */
[----:B------:R-:W-:Y:S01]  /*4410*/  @!PT LDS RZ, [RZ] ;  /* 0x00000000fffff984 */ /* 0x000fe20000000800 */
[----:B------:R3:W-:Y:S06]  /*4420*/  MEMBAR.ALL.CTA ;  /* 0x0000000000007992 */ /* 0x0007ec0000008000 */
[----:B---3--:R-:W3:Y:S02]  /*4430*/  FENCE.VIEW.ASYNC.S ;  /* 0x00000000000073c6 */ /* 0x008ee40000000000 */
[----:B---3--:R-:W-:Y:S01]  /*4440*/  SYNCS.ARRIVE.TRANS64.RED.A1T0 RZ, [UR5], RZ ;  /* 0x000000ffffff79a7 */ /* 0x008fe20008100405 */
[----:B--2---:R-:W-:-:S13]  /*4450*/  LOP3.LUT P1, RZ, R6, 0x1, RZ, 0xc0, !PT ;  /* 0x0000000106ff7812 */ /* 0x004fda000782c0ff */
[----:B------:R-:W-:Y:S05]  /*4460*/  @P1 BRA `(.L_x_71) ;  /* 0xfffffffc00981947 */ /* 0x000fea000383ffff */
[----:B------:R-:W-:-:S04]  /*4470*/  SHF.L.U32 R0, R3, 0x1f, RZ ;  /* 0x0000001f03007819 */ /* 0x000fc800000006ff */
[----:B------:R-:W2:Y:S02]  /*4480*/  SYNCS.PHASECHK.TRANS64 P0, [UR4+0x258], R0 ;  /* 0x00025800ff0075a7 */ /* 0x000ea40008001004 */
[----:B-12---:R-:W-:Y:S05]  /*4490*/  @P0 EXIT ;  /* 0x000000000000094d */ /* 0x006fea0003800000 */
[----:B------:R-:W-:-:S07]  /*44a0*/  MOV R0, UR4 ;  /* 0x0000000400007c02 */ /* 0x000fce0008000f00 */
.L_x_72:
[----:B-1----:R-:W-:-:S04]  /*44b0*/  SHF.L.U32 R5, R3, 0x1f, RZ ;  /* 0x0000001f03057819 */ /* 0x002fc800000006ff */
[----:B------:R1:W2:Y:S03]  /*44c0*/  SYNCS.PHASECHK.TRANS64.TRYWAIT P0, [R0+URZ+0x258], R5 ;  /* 0x00025805000075a7 */ /* 0x0002a600080011ff */
[----:B--2---:R-:W-:Y:S05]  /*44d0*/  @!P0 NANOSLEEP.SYNCS 0x989680 ;  /* 0x009896800000895d */ /* 0x004fea0003900000 */
[----:B------:R-:W2:Y:S02]  /*44e0*/  @!P0 SYNCS.PHASECHK.TRANS64 P0, [R0+URZ+0x258], R5 ;  /* 0x00025805000085a7 */ /* 0x000ea400080010ff */
[----:B--2---:R-:W-:Y:S05]  /*44f0*/  @P0 EXIT ;  /* 0x000000000000094d */ /* 0x004fea0003800000 */
[----:B------:R-:W-:Y:S05]  /*4500*/  BRA `(.L_x_72) ;  /* 0xfffffffc00e87947 */ /* 0x000fea000383ffff */
.L_x_68:
[----:B------:R-:W-:-:S09]  /*4510*/  UISETP.NE.AND UP0, UPT, UR18, URZ, UPT ;  /* 0x000000ff1200728c */ /* 0x000fd2000bf05270 */
[----:B------:R-:W-:Y:S05]  /*4520*/  BRA.U UP0, `(.L_x_73) ;  /* 0x0000000d001c7547 */ /* 0x000fea000b800000 */
[----:B------:R-:W2:Y:S01]  /*4530*/  S2UR UR7, SR_CgaCtaId ;  /* 0x00000000000779c3 */ /* 0x000ea20000008800 */
[----:B------:R-:W-:Y:S01]  /*4540*/  UMOV UR4, 0x40 ;  /* 0x0000004000047882 */ /* 0x000fe20000000000 */
[----:B------:R-:W-:Y:S01]  /*4550*/  NOP ;  /* 0x0000000000007918 */ /* 0x000fe20000000000 */
[----:B------:R-:W-:Y:S01]  /*4560*/  UMOV UR6, 0x400 ;  /* 0x0000040000067882 */ /* 0x000fe20000000000 */
[----:B--2---:R-:W-:Y:S02]  /*4570*/  ULEA UR5, UR7, UR4, 0x18 ;  /* 0x0000000407057291 */ /* 0x004fe4000f8ec0ff */
[----:B------:R-:W-:-:S07]  /*4580*/  ULEA UR6, UR7, UR6, 0x18 ;  /* 0x0000000607067291 */ /* 0x000fce000f8ec0ff */
[----:B------:R-:W2:Y:S02]  /*4590*/  LDS.U8 R0, [UR5+0x1c] ;  /* 0x00001c05ff007984 */ /* 0x000ea40008000000 */
[----:B--2---:R-:W-:-:S13]  /*45a0*/  ISETP.NE.AND P0, PT, R0, RZ, PT ;  /* 0x000000ff0000720c */ /* 0x004fda0003f05270 */
[----:B------:R-:W-:Y:S05]  /*45b0*/  @P0 BRA `(.L_x_74) ;  /* 0x0000000000580947 */ /* 0x000fea0003800000 */
[----:B------:R-:W-:-:S13]  /*45c0*/  ELECT P0, URZ, PT ;  /* 0x0000000000ff782f */ /* 0x000fda0003800000 */
[----:B------:R-:W-:Y:S05]  /*45d0*/  @!P0 BRA `(.L_x_75) ;  /* 0x0000000000608947 */ /* 0x000fea0003800000 */
[----:B------:R-:W-:Y:S01]  /*45e0*/  UMOV UR4, 0x10 ;  /* 0x0000001000047882 */ /* 0x000fe20000000000 */
[----:B------:R-:W-:Y:S01]  /*45f0*/  HFMA2 R0, -RZ, RZ, 0, 5.9604644775390625e-08 ;  /* 0x00000001ff007431 */ /* 0x000fe200000001ff */
[----:B------:R-:W-:-:S03]  /*4600*/  MOV R2, 0xffff ;  /* 0x0000ffff00027802 */ /* 0x000fc60000000f00 */
[----:B------:R-:W-:Y:S04]  /*4610*/  DEPBAR.LE SB2, 0x36 ;  /* 0x0000ad800000791a */ /* 0x000fe80000000000 */
[----:B------:R-:W2:Y:S02]  /*4620*/  UTCATOMSWS.FIND_AND_SET.ALIGN UP0, UR4, UR4 ;  /* 0x00000004000475e3 */ /* 0x000ea40008000800 */
[----:B--2---:R-:W-:Y:S01]  /*4630*/  MOV R3, UR4 ;  /* 0x0000000400037c02 */ /* 0x004fe20008000f00 */
[----:B------:R-:W-:Y:S06]  /*4640*/  BRA.U UP0, `(.L_x_76) ;  /* 0x0000000100187547 */ /* 0x000fec000b800000 */
.L_x_77:
[----:B------:R-:W-:Y:S05]  /*4650*/  NANOSLEEP 0x64 ;  /* 0x000000640000795d */ /* 0x000fea0003800000 */
[----:B------:R-:W-:-:S05]  /*4660*/  UMOV UR4, 0x10 ;  /* 0x0000001000047882 */ /* 0x000fca0000000000 */
[----:B------:R-:W-:Y:S04]  /*4670*/  DEPBAR.LE SB2, 0x36 ;  /* 0x0000ad800000791a */ /* 0x000fe80000000000 */
[----:B------:R-:W2:Y:S02]  /*4680*/  UTCATOMSWS.FIND_AND_SET.ALIGN UP0, UR4, UR4 ;  /* 0x00000004000475e3 */ /* 0x000ea40008000800 */
[----:B--2---:R-:W-:Y:S01]  /*4690*/  MOV R3, UR4 ;  /* 0x0000000400037c02 */ /* 0x004fe20008000f00 */
[----:B------:R-:W-:Y:S05]  /*46a0*/  BRA.U !UP0, `(.L_x_77) ;  /* 0xfffffffd08e87547 */ /* 0x000fea000b83ffff */
.L_x_76:
[-C--:B------:R-:W-:Y:S02]  /*46b0*/  SHF.L.U32 R2, R2, R3.reuse, RZ ;  /* 0x0000000302027219 */ /* 0x080fe400000006ff */
[----:B------:R-:W-:Y:S01]  /*46c0*/  SHF.L.U32 R0, R0, R3, RZ ;  /* 0x0000000300007219 */ /* 0x000fe200000006ff */
[----:B------:R-:W-:Y:S02]  /*46d0*/  IMAD.SHL.U32 R3, R3, 0x20, RZ ;  /* 0x0000002003037824 */ /* 0x000fe400078e00ff */
[----:B------:R2:W-:Y:S04]  /*46e0*/  ATOMS.OR RZ, [UR5+0x14], R2 ;  /* 0x00001402ffff798c */ /* 0x0005e8000b000005 */
[----:B------:R2:W-:Y:S04]  /*46f0*/  ATOMS.OR RZ, [UR5+0x18], R0 ;  /* 0x00001800ffff798c */ /* 0x0005e8000b000005 */
[----:B------:R2:W-:Y:S01]  /*4700*/  STS [UR6+0x2a0], R3 ;  /* 0x0002a003ff007988 */ /* 0x0005e20008000806 */
[----:B------:R-:W-:Y:S05]  /*4710*/  BRA `(.L_x_75) ;  /* 0x0000000000107947 */ /* 0x000fea0003800000 */
.L_x_74:
[----:B------:R-:W-:Y:S02]  /*4720*/  MOV R0, 0xffffffff ;  /* 0xffffffff00007802 */ /* 0x000fe40000000f00 */
[----:B------:R-:W-:-:S03]  /*4730*/  MOV R2, 0x4760 ;  /* 0x0000476000027802 */ /* 0x000fc60000000f00 */
[----:B------:R2:W-:Y:S04]  /*4740*/  STS [UR6+0x2a0], R0 ;  /* 0x0002a000ff007988 */ /* 0x0005e80008000806 */
[----:B-12--5:R-:W-:Y:S05]  /*4750*/  CALL.REL.NOINC `($__internal_1_$__cuda_sm10x_tcgen05_guardrail_trap_phase_invalid_during_alloc) ;  /* 0x0000005c004c7944 */ /* 0x026fea0003c00000 */
.L_x_75:
[----:B------:R-:W-:Y:S05]  /*4760*/  WARPSYNC.ALL ;  /* 0x0000000000007948 */ /* 0x000fea0003800000 */
[----:B------:R-:W3:Y:S01]  /*4770*/  S2UR UR4, SR_CgaCtaId ;  /* 0x00000000000479c3 */ /* 0x000ee20000008800 */
[----:B------:R-:W-:Y:S01]  /*4780*/  UMOV UR14, 0x400 ;  /* 0x00000400000e7882 */ /* 0x000fe20000000000 */
[----:B------:R-:W-:-:S06]  /*4790*/  NOP ;  /* 0x0000000000007918 */ /* 0x000fcc0000000000 */
[----:B------:R-:W-:Y:S06]  /*47a0*/  BAR.ARV 0x6, 0xa0 ;  /* 0x0182800000007b1d */ /* 0x000fec0000002000 */
[----:B------:R-:W4:Y:S01]  /*47b0*/  LDCU.64 UR6, c[0x0][0x388] ;  /* 0x00007100ff0677ac */ /* 0x000f220008000a00 */
[----:B------:R-:W-:Y:S01]  /*47c0*/  IMAD.MOV.U32 R8, RZ, RZ, 0x1 ;  /* 0x00000001ff087424 */ /* 0x000fe200078e00ff */
[----:B------:R-:W1:Y:S01]  /*47d0*/  LDCU.64 UR8, c[0x0][0x390] ;  /* 0x00007200ff0877ac */ /* 0x000e620008000a00 */
[----:B------:R-:W-:Y:S01]  /*47e0*/  UMOV UR17, URZ ;  /* 0x000000ff00117c82 */ /* 0x000fe20008000000 */
[----:B------:R-:W-:Y:S01]  /*47f0*/  UMOV UR13, URZ ;  /* 0x000000ff000d7c82 */ /* 0x000fe20008000000 */
[----:B---3--:R-:W-:Y:S01]  /*4800*/  ULEA UR14, UR4, UR14, 0x18 ;  /* 0x0000000e040e7291 */ /* 0x008fe2000f8ec0ff */
[----:B------:R-:W-:Y:S01]  /*4810*/  UMOV UR20, 0x0 ;  /* 0x0000000000147882 */ /* 0x000fe20000000000 */
[----:B------:R-:W-:Y:S01]  /*4820*/  UMOV UR21, 0x4200010 ;  /* 0x0420001000157882 */ /* 0x000fe20000000000 */
[----:B----4-:R-:W-:-:S06]  /*4830*/  UIADD3 UR4, UPT, UPT, UR6, 0x1f, URZ ;  /* 0x0000001f06047890 */ /* 0x010fcc000fffe0ff */
[----:B------:R-:W2:Y:S01]  /*4840*/  LDS R9, [UR14+0x2a0] ;  /* 0x0002a00eff097984 */ /* 0x000ea20008000800 */
[----:B------:R-:W-:Y:S02]  /*4850*/  UIADD3 UR6, UPT, UPT, UR14, 0x4600, URZ ;  /* 0x000046000e067890 */ /* 0x000fe4000fffe0ff */
[----:B------:R-:W-:Y:S02]  /*4860*/  USHF.R.S32.HI UR5, URZ, 0x1f, UR4 ;  /* 0x0000001fff057899 */ /* 0x000fe40008011404 */
[----:B------:R-:W-:Y:S02]  /*4870*/  USHF.R.U32.HI UR6, URZ, 0x4, UR6 ;  /* 0x00000004ff067899 */ /* 0x000fe40008011606 */
[----:B------:R-:W-:Y:S02]  /*4880*/  ULEA.HI UR4, UR5, UR4, URZ, 0x5 ;  /* 0x0000000405047291 */ /* 0x000fe4000f8f28ff */
[----:B------:R-:W-:Y:S02]  /*4890*/  UIADD3 UR5, UPT, UPT, UR14, 0x15600, URZ ;  /* 0x000156000e057890 */ /* 0x000fe4000fffe0ff */
[----:B------:R-:W-:-:S02]  /*48a0*/  USHF.R.S32.HI UR4, URZ, 0x5, UR4 ;  /* 0x00000005ff047899 */ /* 0x000fc40008011404 */
[----:B------:R-:W-:Y:S02]  /*48b0*/  USHF.R.U32.HI UR5, URZ, 0x4, UR5 ;  /* 0x00000004ff057899 */ /* 0x000fe40008011605 */
[----:B------:R-:W-:Y:S02]  /*48c0*/  UIMAD UR4, UR4, UR7, URZ ;  /* 0x00000007040472a4 */ /* 0x000fe4000f8e02ff */
[----:B------:R-:W-:Y:S02]  /*48d0*/  ULOP3.LUT UR6, UR6, 0x3fff, URZ, 0xc0, !UPT ;  /* 0x00003fff06067892 */ /* 0x000fe4000f8ec0ff */
[----:B-1----:R-:W-:Y:S02]  /*48e0*/  UIMAD UR4, UR4, UR8, URZ ;  /* 0x00000008040472a4 */ /* 0x002fe4000f8e02ff */
[----:B------:R-:W-:Y:S02]  /*48f0*/  ULOP3.LUT UR5, UR5, 0x3fff, URZ, 0xc0, !UPT ;  /* 0x00003fff05057892 */ /* 0x000fe4000f8ec0ff */
[----:B------:R-:W-:-:S02]  /*4900*/  UIMAD UR7, UR4, UR9, URZ ;  /* 0x00000009040772a4 */ /* 0x000fc4000f8e02ff */
[----:B------:R-:W-:Y:S02]  /*4910*/  UIADD3 UR4, UPT, UPT, UR14, 0x258, URZ ;  /* 0x000002580e047890 */ /* 0x000fe4000fffe0ff */
[----:B------:R-:W-:Y:S02]  /*4920*/  ULOP3.LUT UR15, UR6, 0x10000, URZ, 0xfc, !UPT ;  /* 0x00010000060f7892 */ /* 0x000fe4000f8efcff */
[----:B------:R-:W-:Y:S02]  /*4930*/  UPRMT UR19, URZ, 0x654, UR4 ;  /* 0x00000654ff137896 */ /* 0x000fe40008000004 */
[----:B------:R-:W-:Y:S02]  /*4940*/  ULOP3.LUT UR16, UR5, 0x10000, URZ, 0xfc, !UPT ;  /* 0x0001000005107892 */ /* 0x000fe4000f8efcff */
[----:B------:R-:W-:Y:S02]  /*4950*/  UIADD3 UR22, UPT, UPT, UR7, -0x1, URZ ;  /* 0xffffffff07167890 */ /* 0x000fe4000fffe0ff */
[----:B------:R-:W-:Y:S01]  /*4960*/  UISETP.GE.AND UP3, UPT, UR7, 0x1, UPT ;  /* 0x000000010700788c */ /* 0x000fe2000bf66270 */
[C---:B--2---:R-:W-:Y:S01]  /*4970*/  VIADD R3, R9.reuse, 0x80 ;  /* 0x0000008009037836 */ /* 0x044fe20000000000 */
[----:B------:R-:W-:-:S04]  /*4980*/  LOP3.LUT R2, R9, 0xffff, RZ, 0xc0, !PT ;  /* 0x0000ffff09027812 */ /* 0x000fc800078ec0ff */
[----:B------:R-:W-:-:S05]  /*4990*/  LOP3.LUT R3, R3, 0xffff, RZ, 0xc0, !PT ;  /* 0x0000ffff03037812 */ /* 0x000fca00078ec0ff */
[----:B------:R1:W-:Y:S02]  /*49a0*/  STL.64 [R1], R2 ;  /* 0x0000000201007387 */ /* 0x0003e40000100a00 */
[----:B-1----:R-:W-:-:S07]  /*49b0*/  CS2R R2, SRZ ;  /* 0x0000000000027805 */ /* 0x002fce000001ff00 */
.L_x_84:
[----:B-1----:R-:W-:-:S04]  /*49c0*/  SHF.L.U32 R5, R3, 0x1f, RZ ;  /* 0x0000001f03057819 */ /* 0x002fc800000006ff */
[----:B------:R-:W1:Y:S02]  /*49d0*/  SYNCS.PHASECHK.TRANS64.TRYWAIT P0, [UR14+0x250], R5 ;  /* 0x00025005ff0075a7 */ /* 0x000e64000800110e */
[----:B-12-4-:R-:W-:Y:S05]  /*49e0*/  @!P0 BRA `(.L_x_78) ;  /* 0x0000005400588947 */ /* 0x016fea0003800000 */
.L_x_204:
[----:B-1----:R-:W1:Y:S01]  /*49f0*/  LDS.128 R4, [UR14+0x290] ;  /* 0x0002900eff047984 */ /* 0x002e620008000c00 */
[----:B------:R-:W-:Y:S01]  /*4a00*/  ULEA UR18, UR17, UR14, 0x3 ;  /* 0x0000000e11127291 */ /* 0x000fe2000f8e18ff */
[----:B------:R-:W-:Y:S01]  /*4a10*/  SHF.L.U32 R0, R8, 0x1f, RZ ;  /* 0x0000001f08007819 */ /* 0x000fe200000006ff */
[----:B------:R-:W-:Y:S01]  /*4a20*/  @!PT LDS RZ, [RZ] ;  /* 0x00000000fffff984 */ /* 0x000fe20000000800 */
[----:B------:R-:W-:Y:S01]  /*4a30*/  @!PT LDS RZ, [RZ] ;  /* 0x00000000fffff984 */ /* 0x000fe20000000800 */
[----:B------:R-:W-:Y:S01]  /*4a40*/  @!PT LDS RZ, [RZ] ;  /* 0x00000000fffff984 */ /* 0x000fe20000000800 */
[----:B------:R-:W-:Y:S01]  /*4a50*/  @!PT LDS RZ, [RZ] ;  /* 0x00000000fffff984 */ /* 0x000fe20000000800 */
[----:B------:R2:W-:Y:S06]  /*4a60*/  MEMBAR.ALL.CTA ;  /* 0x0000000000007992 */ /* 0x0005ec0000008000 */
[----:B--2---:R-:W2:Y:S02]  /*4a70*/  FENCE.VIEW.ASYNC.S ;  /* 0x00000000000073c6 */ /* 0x004ea40000000000 */
[----:B--2---:R-:W-:Y:S01]  /*4a80*/  SYNCS.ARRIVE.TRANS64.RED.A1T0 RZ, [UR19], RZ ;  /* 0x000000ffffff79a7 */ /* 0x004fe20008100413 */
[----:B------:R-:W2:Y:S01]  /*4a90*/  SYNCS.PHASECHK.TRANS64.TRYWAIT P0, [UR18+0x270], R0 ;  /* 0x00027000ff0075a7 */ /* 0x000ea20008001112 */
[----:B-1----:R-:W-:Y:S01]  /*4aa0*/  LOP3.LUT P2, RZ, R6, 0x1, RZ, 0xc0, !PT ;  /* 0x0000000106ff7812 */ /* 0x002fe2000784c0ff */
[----:B--2---:R-:W-:-:S12]  /*4ab0*/  @!P0 BRA `(.L_x_79) ;  /* 0x00000054003c8947 */ /* 0x004fd80003800000 */
.L_x_206:
[----:B------:R-:W-:Y:S05]  /*4ac0*/  BRA.U !UP3, `(.L_x_80) ;  /* 0x000000010ba47547 */ /* 0x000fea000b800000 */
[----:B-1----:R-:W-:Y:S01]  /*4ad0*/  IMAD.U32 R0, RZ, RZ, UR17 ;  /* 0x00000011ff007e24 */ /* 0x002fe2000f8e00ff */
[----:B------:R-:W-:-:S04]  /*4ae0*/  ULEA UR4, UR13, UR14, 0x3 ;  /* 0x0000000e0d047291 */ /* 0x000fc8000f8e18ff */
[----:B------:R-:W-:Y:S02]  /*4af0*/  LEA R4, R0, R1, 0x2 ;  /* 0x0000000100047211 */ /* 0x000fe400078e10ff */
[----:B------:R-:W-:-:S04]  /*4b00*/  SHF.L.U32 R0, R2, 0x1f, RZ ;  /* 0x0000001f02007819 */ /* 0x000fc800000006ff */
[----:B------:R-:W5:Y:S01]  /*4b10*/  LDL R4, [R4] ;  /* 0x0000000004047983 */ /* 0x000f620000100800 */
[----:B------:R1:W2:Y:S01]  /*4b20*/  SYNCS.PHASECHK.TRANS64.TRYWAIT P1, [UR4], R0 ;  /* 0x00000000ff0075a7 */ /* 0x0002a20008021104 */
[----:B------:R-:W-:Y:S01]  /*4b30*/  UPLOP3.LUT UP2, UPT, UPT, UPT, UPT, 0x40, 0x4 ;  /* 0x000000000004789c */ /* 0x000fe20003f4e870 */
[----:B------:R-:W-:Y:S01]  /*4b40*/  UMOV UR11, UR22 ;  /* 0x00000016000b7c82 */ /* 0x000fe20008000000 */
[----:B------:R-:W-:-:S09]  /*4b50*/  UMOV UR10, UR13 ;  /* 0x0000000d000a7c82 */ /* 0x000fd20008000000 */
.L_x_83:
[----:B---3--:R-:W-:Y:S01]  /*4b60*/  ULEA UR5, UR10, UR14, 0x3 ;  /* 0x0000000e0a057291 */ /* 0x008fe2000f8e18ff */
[----:B--2-4-:R-:W-:Y:S11]  /*4b70*/  @P1 BRA `(.L_x_81) ;  /* 0x00000000000c1947 */ /* 0x014ff60003800000 */
[----:B------:R-:W-:Y:S04]  /*4b80*/  SHF.L.U32 R5, R2, 0x1f, RZ ;  /* 0x0000001f02057819 */ /* 0x000fe800000006ff */
[----:B------:R-:W2:Y:S02]  /*4b90*/  SYNCS.PHASECHK.TRANS64.TRYWAIT P0, [UR5], R5 ;  /* 0x00000005ff0075a7 */ /* 0x000ea40008001105 */
[----:B--2---:R-:W-:Y:S05]  /*4ba0*/  @!P0 BRA `(.L_x_82) ;  /* 0x0000005400188947 */ /* 0x004fea0003800000 */
.L_x_81:
[----:B------:R-:W-:Y:S01]  /*4bb0*/  UISETP.NE.AND UP0, UPT, UR11, URZ, UPT ;  /* 0x000000ff0b00728c */ /* 0x000fe2000bf05270 */
[----:B------:R-:W-:Y:S01]  /*4bc0*/  PLOP3.LUT P1, PT, PT, PT, PT, 0x80, 0x8 ;  /* 0x000000000008781c */ /* 0x000fe20003f2f070 */
[----:B------:R-:W-:Y:S02]  /*4bd0*/  UIADD3 UR4, UPT, UPT, UR10, 0x1, URZ ;  /* 0x000000010a047890 */ /* 0x000fe4000fffe0ff */
[----:B------:R-:W-:Y:S02]  /*4be0*/  ULEA UR8, UR10, UR16, 0x8 ;  /* 0x000000100a087291 */ /* 0x000fe4000f8e40ff */
[----:B------:R-:W-:Y:S01]  /*4bf0*/  UISETP.NE.AND UP1, UPT, UR4, 0x22, UPT ;  /* 0x000000220400788c */ /* 0x000fe2000bf25270 */
[----:B------:R-:W-:Y:S01]  /*4c00*/  PLOP3.LUT P0, PT, PT, PT, UP0, 0x80, 0x8 ;  /* 0x000000000008781c */ /* 0x000fe20003f0f008 */
[----:B------:R-:W-:Y:S02]  /*4c10*/  UIADD3 UR5, UPT, UPT, UR5, 0x110, URZ ;  /* 0x0000011005057890 */ /* 0x000fe4000fffe0ff */
[----:B------:R-:W-:Y:S02]  /*4c20*/  USEL UR6, URZ, 0x1, UP1 ;  /* 0x00000001ff067887 */ /* 0x000fe40008800000 */
[----:B------:R-:W-:Y:S01]  /*4c30*/  USEL UR13, UR4, URZ, UP1 ;  /* 0x000000ff040d7287 */ /* 0x000fe20008800000 */
[----:B------:R-:W-:Y:S01]  /*4c40*/  UMOV UR9, 0xc0004010 ;  /* 0xc000401000097882 */ /* 0x000fe20000000000 */
[----:B------:R-:W-:Y:S02]  /*4c50*/  UMOV UR7, 0xc0004010 ;  /* 0xc000401000077882 */ /* 0x000fe40000000000 */
[----:B------:R-:W-:Y:S01]  /*4c60*/  @UP0 ULEA UR4, UR13, UR14, 0x3 ;  /* 0x0000000e0d040291 */ /* 0x000fe2000f8e18ff */
[----:B------:R-:W-:Y:S01]  /*4c70*/  LOP3.LUT R2, R2, UR6, RZ, 0x3c, !PT ;  /* 0x0000000602027c12 */ /* 0x000fe2000f8e3cff */
[----:B------:R-:W-:Y:S03]  /*4c80*/  ULEA UR6, UR10, UR15, 0x7 ;  /* 0x0000000f0a067291 */ /* 0x000fe6000f8e38ff */
[----:B-1----:R-:W-:Y:S01]  /*4c90*/  @P0 SHF.L.U32 R0, R2, 0x1f, RZ ;  /* 0x0000001f02000819 */ /* 0x002fe200000006ff */
[----:B------:R-:W-:Y:S03]  /*4ca0*/  UMOV UR10, UR13 ;  /* 0x0000000d000a7c82 */ /* 0x000fe60008000000 */
[----:B------:R3:W4:Y:S01]  /*4cb0*/  @P0 SYNCS.PHASECHK.TRANS64.TRYWAIT P1, [UR4], R0 ;  /* 0x00000000ff0005a7 */ /* 0x0007220008021104 */
[----:B------:R-:W-:Y:S11]  /*4cc0*/  ELECT P0, URZ, PT ;  /* 0x0000000000ff782f */ /* 0x000ff60003800000 */
[----:B------:R-:W-:Y:S02]  /*4cd0*/  @!UPT UIADD3 URZ, UPT, UPT, URZ, URZ, URZ ;  /* 0x000000fffffff290 */ /* 0x000fe4000fffe0ff */
[----:B-----5:R-:W-:Y:S01]  /*4ce0*/  @P0 R2UR.BROADCAST UR12, R4 ;  /* 0x00000000040c02ca */ /* 0x020fe200008e0000 */
[----:B------:R-:W-:Y:S02]  /*4cf0*/  UIADD3 UR4, UPT, UPT, UR11, 0x1, URZ ;  /* 0x000000010b047890 */ /* 0x000fe4000fffe0ff */
[----:B------:R-:W-:Y:S02]  /*4d00*/  UIADD3 UR11, UPT, UPT, UR11, -0x1, URZ ;  /* 0xffffffff0b0b7890 */ /* 0x000fe4000fffe0ff */
[----:B------:R-:W-:Y:S08]  /*4d10*/  UISETP.GT.U32.AND UP0, UPT, UR4, 0x1, UPT ;  /* 0x000000010400788c */ /* 0x000ff0000bf04070 */
[----:B------:R3:W-:Y:S01]  /*4d20*/  UTCQMMA gdesc[UR6], gdesc[UR8], tmem[UR12], tmem[UR20], idesc[UR21], UP2 ;  /* 0x00ff1408060075ea */ /* 0x0007e2000900030c */
[----:B------:R-:W-:Y:S01]  /*4d30*/  UPLOP3.LUT UP2, UPT, UPT, UPT, UPT, 0x80, 0x8 ;  /* 0x000000000008789c */ /* 0x000fe20003f4f070 */
[----:B------:R3:W-:Y:S01]  /*4d40*/  UTCBAR [UR5], URZ ;  /* 0x000000ff050073e9 */ /* 0x0007e200080000ff */
[----:B------:R-:W-:Y:S09]  /*4d50*/  BRA.U UP0, `(.L_x_83) ;  /* 0xfffffffd00807547 */ /* 0x000ff2000b83ffff */
.L_x_80:
[----:B------:R-:W-:Y:S01]  /*4d60*/  UIADD3 UR4, UPT, UPT, UR17, 0x1, URZ ;  /* 0x0000000111047890 */ /* 0x000fe2000fffe0ff */
[----:B------:R-:W-:Y:S01]  /*4d70*/  LOP3.LUT R3, R3, 0x1, RZ, 0x3c, !PT ;  /* 0x0000000103037812 */ /* 0x000fe200078e3cff */
[----:B---3--:R-:W-:Y:S02]  /*4d80*/  UIADD3 UR5, UPT, UPT, UR18, 0x260, URZ ;  /* 0x0000026012057890 */ /* 0x008fe4000fffe0ff */
[----:B------:R-:W-:-:S04]  /*4d90*/  UISETP.NE.AND UP0, UPT, UR4, 0x2, UPT ;  /* 0x000000020400788c */ /* 0x000fc8000bf05270 */
[----:B------:R-:W-:Y:S02]  /*4da0*/  USEL UR6, URZ, 0x1, UP0 ;  /* 0x00000001ff067887 */ /* 0x000fe40008000000 */
[----:B------:R-:W-:Y:S01]  /*4db0*/  USEL UR17, UR4, URZ, UP0 ;  /* 0x000000ff04117287 */ /* 0x000fe20008000000 */
[----:B------:R2:W-:Y:S03]  /*4dc0*/  UTCBAR [UR5], URZ ;  /* 0x000000ff050073e9 */ /* 0x0005e600080000ff */
[----:B------:R-:W-:Y:S01]  /*4dd0*/  LOP3.LUT R8, R8, UR6, RZ, 0x3c, !PT ;  /* 0x0000000608087c12 */ /* 0x000fe2000f8e3cff */
[----:B------:R-:W-:Y:S07]  /*4de0*/  @P2 BRA `(.L_x_84) ;  /* 0xfffffff800f42947 */ /* 0x000fee000383ffff */
[----:B------:R-:W3:Y:S01]  /*4df0*/  S2UR UR6, SR_CgaCtaId ;  /* 0x00000000000679c3 */ /* 0x000ee20000008800 */
[----:B------:R-:W-:Y:S01]  /*4e00*/  ELECT P0, URZ, PT ;  /* 0x0000000000ff782f */ /* 0x000fe20003800000 */
[----:B-1----:R-:W-:Y:S01]  /*4e10*/  IMAD.MOV.U32 R0, RZ, RZ, 0x1 ;  /* 0x00000001ff007424 */ /* 0x002fe200078e00ff */
[----:B------:R-:W-:Y:S01]  /*4e20*/  UIADD3 UR14, UPT, UPT, UR14, 0x270, URZ ;  /* 0x000002700e0e7890 */ /* 0x000fe2000fffe0ff */
[----:B------:R-:W-:Y:S01]  /*4e30*/  SHF.L.U32 R3, R8, 0x1f, RZ ;  /* 0x0000001f08037819 */ /* 0x000fe200000006ff */
[----:B------:R-:W-:-:S03]  /*4e40*/  UMOV UR4, 0x40 ;  /* 0x0000004000047882 */ /* 0x000fc60000000000 */
[----:B------:R-:W-:Y:S01]  /*4e50*/  UVIRTCOUNT.DEALLOC.SMPOOL 0x80 ;  /* 0x000000800000784c */ /* 0x000fe20000000000 */
[----:B---3--:R-:W-:Y:S02]  /*4e60*/  ULEA UR6, UR6, UR4, 0x18 ;  /* 0x0000000406067291 */ /* 0x008fe4000f8ec0ff */
[----:B------:R-:W-:-:S07]  /*4e70*/  ULEA UR4, UR17, UR14, 0x3 ;  /* 0x0000000e11047291 */ /* 0x000fce000f8e18ff */
[----:B------:R1:W-:Y:S02]  /*4e80*/  @P0 STS.U8 [UR6+0x1c], R0 ;  /* 0x00001c00ff000988 */ /* 0x0003e40008000006 */
[----:B------:R-:W3:Y:S02]  /*4e90*/  SYNCS.PHASECHK.TRANS64.TRYWAIT P0, [UR4], R3 ;  /* 0x00000003ff0075a7 */ /* 0x000ee40008001104 */
[----:B-1-3--:R-:W-:Y:S05]  /*4ea0*/  @!P0 BRA `(.L_x_85) ;  /* 0x0000005000708947 */ /* 0x00afea0003800000 */
.L_x_209:
[----:B------:R-:W-:-:S04]  /*4eb0*/  UIADD3 UR4, UPT, UPT, UR17, 0x1, URZ ;  /* 0x0000000111047890 */ /* 0x000fc8000fffe0ff */
[----:B------:R-:W-:-:S04]  /*4ec0*/  UISETP.NE.AND UP0, UPT, UR4, 0x2, UPT ;  /* 0x000000020400788c */ /* 0x000fc8000bf05270 */
[----:B--2---:R-:W-:Y:S02]  /*4ed0*/  USEL UR5, URZ, 0x1, UP0 ;  /* 0x00000001ff057887 */ /* 0x004fe40008000000 */
[----:B------:R-:W-:-:S04]  /*4ee0*/  USEL UR4, UR4, URZ, UP0 ;  /* 0x000000ff04047287 */ /* 0x000fc80008000000 */
[----:B------:R-:W-:Y:S01]  /*4ef0*/  ULEA UR4, UR4, UR14, 0x3 ;  /* 0x0000000e04047291 */ /* 0x000fe2000f8e18ff */
[----:B-1----:R-:W-:-:S04]  /*4f00*/  LOP3.LUT R3, R8, UR5, RZ, 0x3c, !PT ;  /* 0x0000000508037c12 */ /* 0x002fc8000f8e3cff */
[----:B------:R-:W-:-:S04]  /*4f10*/  SHF.L.U32 R3, R3, 0x1f, RZ ;  /* 0x0000001f03037819 */ /* 0x000fc800000006ff */
[----:B------:R-:W1:Y:S02]  /*4f20*/  SYNCS.PHASECHK.TRANS64.TRYWAIT P0, [UR4], R3 ;  /* 0x00000003ff0075a7 */ /* 0x000e640008001104 */
[----:B-1----:R-:W-:Y:S05]  /*4f30*/  @!P0 BRA `(.L_x_86) ;  /* 0x0000005000648947 */ /* 0x002fea0003800000 */
.L_x_211:
[----:B------:R-:W-:Y:S01]  /*4f40*/  NOP ;  /* 0x0000000000007918 */ /* 0x000fe20000000000 */
[----:B-1----:R-:W1:Y:S01]  /*4f50*/  LDS R0, [UR6+0x14] ;  /* 0x00001406ff007984 */ /* 0x002e620008000800 */
[----:B------:R-:W-:Y:S01]  /*4f60*/  LOP3.LUT R2, R9, 0xffff, RZ, 0xc0, !PT ;  /* 0x0000ffff09027812 */ /* 0x000fe200078ec0ff */
[----:B------:R-:W-:Y:S02]  /*4f70*/  IMAD.MOV.U32 R3, RZ, RZ, 0xffff ;  /* 0x0000ffffff037424 */ /* 0x000fe400078e00ff */
[----:B------:R-:W-:Y:S01]  /*4f80*/  IMAD.MOV.U32 R5, RZ, RZ, 0x1 ;  /* 0x00000001ff057424 */ /* 0x000fe200078e00ff */
[----:B------:R-:W-:-:S04]  /*4f90*/  SHF.R.U32.HI R2, RZ, 0x5, R2 ;  /* 0x00000005ff027819 */ /* 0x000fc80000011602 */
[-C--:B------:R-:W-:Y:S02]  /*4fa0*/  SHF.L.U32 R3, R3, R2.reuse, RZ ;  /* 0x0000000203037219 */ /* 0x080fe400000006ff */
[----:B------:R-:W-:Y:S02]  /*4fb0*/  SHF.L.U32 R5, R5, R2, RZ ;  /* 0x0000000205057219 */ /* 0x000fe400000006ff */
[----:B-1----:R-:W-:-:S04]  /*4fc0*/  LOP3.LUT R0, R0, R3, RZ, 0xc0, !PT ;  /* 0x0000000300007212 */ /* 0x002fc800078ec0ff */
[----:B------:R-:W-:-:S13]  /*4fd0*/  ISETP.NE.AND P0, PT, R0, R3, PT ;  /* 0x000000030000720c */ /* 0x000fda0003f05270 */
[----:B------:R-:W-:Y:S05]  /*4fe0*/  @P0 BRA `(.L_x_87) ;  /* 0x00000000005c0947 */ /* 0x000fea0003800000 */
[----:B------:R-:W1:Y:S02]  /*4ff0*/  LDS R0, [UR6+0x18] ;  /* 0x00001806ff007984 */ /* 0x000e640008000800 */
[----:B-1----:R-:W-:-:S04]  /*5000*/  LOP3.LUT R0, R0, R5, RZ, 0xc0, !PT ;  /* 0x0000000500007212 */ /* 0x002fc800078ec0ff */
[----:B------:R-:W-:-:S13]  /*5010*/  ISETP.NE.AND P0, PT, R0, R5, PT ;  /* 0x000000050000720c */ /* 0x000fda0003f05270 */
[----:B------:R-:W-:Y:S05]  /*5020*/  @P0 BRA `(.L_x_88) ;  /* 0x0000000000400947 */ /* 0x000fea0003800000 */
[----:B------:R-:W-:Y:S01]  /*5030*/  R2UR UR4, R3 ;  /* 0x00000000030472ca */ /* 0x000fe200000e0000 */
[----:B------:R-:W1:Y:S01]  /*5040*/  S2R R2, SR_LANEID ;  /* 0x0000000000027919 */ /* 0x000e620000000000 */
[----:B------:R-:W-:-:S04]  /*5050*/  LOP3.LUT R5, RZ, R5, RZ, 0x33, !PT ;  /* 0x00000005ff057212 */ /* 0x000fc800078e33ff */
[----:B------:R-:W2:Y:S07]  /*5060*/  REDUX UR7, R5 ;  /* 0x00000000050773c4 */ /* 0x000eae0000000000 */
[----:B------:R-:W-:-:S03]  /*5070*/  ULOP3.LUT UR5, URZ, UR4, URZ, 0x33, !UPT ;  /* 0x00000004ff057292 */ /* 0x000fc6000f8e33ff */
[----:B------:R-:W-:Y:S02]  /*5080*/  VOTEU.ANY UR4, UPT, PT ;  /* 0x0000000000047886 */ /* 0x000fe400038e0100 */
[----:B------:R-:W-:Y:S01]  /*5090*/  UFLO.U32 UR4, UR4 ;  /* 0x00000004000472bd */ /* 0x000fe200080e0000 */
[----:B------:R-:W-:-:S04]  /*50a0*/  IMAD.U32 R0, RZ, RZ, UR5 ;  /* 0x00000005ff007e24 */ /* 0x000fc8000f8e00ff */
[----:B------:R-:W3:Y:S02]  /*50b0*/  REDUX UR8, R0 ;  /* 0x00000000000873c4 */ /* 0x000ee40000000000 */
[----:B------:R1:W-:Y:S02]  /*50c0*/  UTCATOMSWS.AND URZ, UR5 ;  /* 0x0000000500ff79e3 */ /* 0x0003e40008000000 */
[----:B-1----:R-:W-:Y:S01]  /*50d0*/  ISETP.EQ.U32.AND P0, PT, R2, UR4, PT ;  /* 0x0000000402007c0c */ /* 0x002fe2000bf02070 */
[----:B--2---:R-:W-:Y:S02]  /*50e0*/  IMAD.U32 R2, RZ, RZ, UR7 ;  /* 0x00000007ff027e24 */ /* 0x004fe4000f8e00ff */
[----:B---3--:R-:W-:-:S10]  /*50f0*/  IMAD.U32 R3, RZ, RZ, UR8 ;  /* 0x00000008ff037e24 */ /* 0x008fd4000f8e00ff */
[----:B------:R1:W-:Y:S04]  /*5100*/  @P0 ATOMS.AND RZ, [UR6+0x14], R3 ;  /* 0x00001403ffff098c */ /* 0x0003e8000a800006 */
[----:B------:R1:W-:Y:S01]  /*5110*/  @P0 ATOMS.AND RZ, [UR6+0x18], R2 ;  /* 0x00001802ffff098c */ /* 0x0003e2000a800006 */
[----:B------:R-:W-:Y:S05]  /*5120*/  BRA `(.L_x_89) ;  /* 0x0000000000147947 */ /* 0x000fea0003800000 */
.L_x_88:
[----:B------:R-:W-:Y:S02]  /*5130*/  MOV R2, 0x5150 ;  /* 0x0000515000027802 */ /* 0x000fe40000000f00 */
[----:B----45:R-:W-:Y:S05]  /*5140*/  CALL.REL.NOINC `($__internal_0_$__cuda_sm10x_tcgen05_guardrail_trap_col_being_dealloced_not_returned_by_alloc) ;  /* 0x0000005000c47944 */ /* 0x030fea0003c00000 */
[----:B------:R-:W-:Y:S05]  /*5150*/  BRA `(.L_x_89) ;  /* 0x0000000000087947 */ /* 0x000fea0003800000 */
.L_x_87:
[----:B------:R-:W-:Y:S02]  /*5160*/  MOV R2, 0x5180 ;  /* 0x0000518000027802 */ /* 0x000fe40000000f00 */
[----:B----45:R-:W-:Y:S05]  /*5170*/  CALL.REL.NOINC `($__internal_2_$__cuda_sm10x_tcgen05_guardrail_trap_unallocated_columns_being_dealloced) ;  /* 0x0000005000d07944 */ /* 0x030fea0003c00000 */
.L_x_89:
[----:B------:R-:W-:Y:S01]  /*5180*/  NOP ;  /* 0x0000000000007918 */ /* 0x000fe20000000000 */
[----:B------:R-:W-:Y:S05]  /*5190*/  EXIT ;  /* 0x000000000000794d */ /* 0x000fea0003800000 */
.L_x_73:
[----:B------:R-:W-:-:S09]  /*51a0*/  UISETP.NE.OR UP0, UPT, UR18, 0x3, !UP3 ;  /* 0x000000031200788c */ /* 0x000fd2000df05670 */
[----:B------:R-:W-:Y:S05]  /*51b0*/  BRA.U UP0, `(.L_x_90) ;  /* 0x0000001100047547 */ /* 0x000fea000b800000 */
[----:B------:R-:W2:Y:S01]  /*51c0*/  LDCU.64 UR4, c[0x0][0x988] ;  /* 0x00013100ff0477ac */ /* 0x000ea20008000a00 */
[----:B------:R-:W3:Y:S01]  /*51d0*/  S2UR UR10, SR_CgaCtaId ;  /* 0x00000000000a79c3 */ /* 0x000ee20000008800 */
[----:B------:R-:W-:Y:S01]  /*51e0*/  R2UR UR44, R73 ;  /* 0x00000000492c72ca */ /* 0x000fe200000e0000 */
[----:B------:R-:W-:Y:S01]  /*51f0*/  HFMA2 R8, -RZ, RZ, 0, 0 ;  /* 0x00000000ff087431 */ /* 0x000fe200000001ff */
[----:B------:R-:W4:Y:S01]  /*5200*/  LDCU UR37, c[0x0][0x370] ;  /* 0x00006e00ff2577ac */ /* 0x000f220008000800 */
[----:B------:R-:W-:Y:S01]  /*5210*/  R2UR UR38, R86 ;  /* 0x00000000562672ca */ /* 0x000fe200000e0000 */
[----:B------:R-:W-:Y:S01]  /*5220*/  IMAD.MOV.U32 R10, RZ, RZ, 0x1 ;  /* 0x00000001ff0a7424 */ /* 0x000fe200078e00ff */
[----:B------:R-:W4:Y:S02]  /*5230*/  LDCU.128 UR28, c[0x0][0xc10] ;  /* 0x00018200ff1c77ac */ /* 0x000f240008000c00 */
[----:B------:R-:W1:Y:S01]  /*5240*/  LDC.64 R12, c[0x0][0x348] ;  /* 0x0000d200ff0c7b82 */ /* 0x000e620000000a00 */
[----:B------:R-:W-:Y:S01]  /*5250*/  IMAD.MOV.U32 R3, RZ, RZ, 0x1000 ;  /* 0x00001000ff037424 */ /* 0x000fe200078e00ff */
[----:B------:R-:W3:Y:S01]  /*5260*/  LDCU UR36, c[0x0][0x374] ;  /* 0x00006e80ff2477ac */ /* 0x000ee20008000800 */
[----:B------:R-:W3:Y:S01]  /*5270*/  LDCU.64 UR26, c[0x0][0x990] ;  /* 0x00013200ff1a77ac */ /* 0x000ee20008000a00 */
[----:B------:R-:W1:Y:S01]  /*5280*/  LDCU UR17, c[0x0][0xc0c] ;  /* 0x00018180ff1177ac */ /* 0x000e620008000800 */
[----:B--2---:R-:W-:Y:S01]  /*5290*/  UISETP.NE.U32.AND UP0, UPT, UR4, URZ, UPT ;  /* 0x000000ff0400728c */ /* 0x004fe2000bf05070 */
[----:B------:R-:W2:Y:S01]  /*52a0*/  LDCU.128 UR32, c[0x0][0xa80] ;  /* 0x00015000ff2077ac */ /* 0x000ea20008000c00 */
[----:B------:R-:W2:Y:S01]  /*52b0*/  LDCU UR53, c[0x0][0xc20] ;  /* 0x00018400ff3577ac */ /* 0x000ea20008000800 */
[----:B------:R-:W2:Y:S01]  /*52c0*/  LDCU UR4, c[0x0][0xc30] ;  /* 0x00018600ff0477ac */ /* 0x000ea20008000800 */
[----:B------:R-:W2:Y:S01]  /*52d0*/  LDCU.128 UR40, c[0x0][0xa90] ;  /* 0x00015200ff2877ac */ /* 0x000ea20008000c00 */
[----:B------:R-:W-:Y:S01]  /*52e0*/  UMOV UR22, 0x400 ;  /* 0x0000040000167882 */ /* 0x000fe20000000000 */
[----:B----4-:R-:W-:-:S02]  /*52f0*/  UIMAD.WIDE.U32 UR6, UR37, UR28, URZ ;  /* 0x0000001c250672a5 */ /* 0x010fc4000f8e00ff */
[----:B---3--:R-:W-:Y:S02]  /*5300*/  UIMAD.WIDE.U32 UR8, UR36, UR31, URZ ;  /* 0x0000001f240872a5 */ /* 0x008fe4000f8e00ff */
[----:B------:R-:W-:Y:S02]  /*5310*/  ULEA UR22, UR10, UR22, 0x18 ;  /* 0x000000160a167291 */ /* 0x000fe4000f8ec0ff */
[----:B------:R-:W-:Y:S02]  /*5320*/  UISETP.NE.AND.EX UP5, UPT, UR5, URZ, UPT, UP0 ;  /* 0x000000ff0500728c */ /* 0x000fe4000bfa5300 */
[----:B------:R-:W-:Y:S02]  /*5330*/  UISETP.NE.U32.AND UP6, UPT, UR26, URZ, UPT ;  /* 0x000000ff1a00728c */ /* 0x000fe4000bfc5070 */
[----:B------:R-:W-:Y:S02]  /*5340*/  UIADD3 UR46, UPT, UPT, UR22, 0x228, URZ ;  /* 0x00000228162e7890 */ /* 0x000fe4000fffe0ff */
[----:B------:R-:W-:-:S02]  /*5350*/  UIADD3 UR45, UPT, UPT, UR22, 0x258, URZ ;  /* 0x00000258162d7890 */ /* 0x000fc4000fffe0ff */
[----:B------:R-:W-:Y:S02]  /*5360*/  UIADD3 UR25, UPT, UPT, UR22, 0x220, URZ ;  /* 0x0000022016197890 */ /* 0x000fe4000fffe0ff */
[----:B-1----:R-:W-:Y:S02]  /*5370*/  UISETP.NE.AND UP0, UPT, UR39, 0x1, UPT ;  /* 0x000000012700788c */ /* 0x002fe4000bf05270 */
[----:B------:R-:W-:Y:S02]  /*5380*/  UISETP.GE.AND UP2, UPT, UR39, 0x1, UPT ;  /* 0x000000012700788c */ /* 0x000fe4000bf46270 */
[----:B------:R-:W-:Y:S01]  /*5390*/  UISETP.NE.AND UP0, UPT, UR17, 0x1, UPT ;  /* 0x000000011100788c */ /* 0x000fe2000bf05270 */
[----:B------:R-:W-:Y:S01]  /*53a0*/  UMOV UR49, UR7 ;  /* 0x0000000700317c82 */ /* 0x000fe20008000000 */
[----:B------:R-:W-:Y:S01]  /*53b0*/  UMOV UR48, UR9 ;  /* 0x0000000900307c82 */ /* 0x000fe20008000000 */
[----:B------:R-:W-:Y:S02]  /*53c0*/  UISETP.NE.AND UP2, UPT, UR30, 0x1, UPT ;  /* 0x000000011e00788c */ /* 0x000fe4000bf45270 */
[----:B--2---:R-:W-:Y:S01]  /*53d0*/  UISETP.NE.AND UP0, UPT, UR32, 0x1, UPT ;  /* 0x000000012000788c */ /* 0x004fe2000bf05270 */
[----:B------:R-:W1:Y:S01]  /*53e0*/  LDCU UR54, c[0x0][0xaa0] ;  /* 0x00015400ff3677ac */ /* 0x000e620008000800 */
[----:B------:R-:W-:Y:S01]  /*53f0*/  UPLOP3.LUT UP4, UPT, UPT, UPT, UPT, 0x40, 0x4 ;  /* 0x000000000004789c */ /* 0x000fe20003f8e870 */
[----:B------:R-:W2:Y:S01]  /*5400*/  LDCU.64 UR18, c[0x0][0xc28] ;  /* 0x00018500ff1277ac */ /* 0x000ea20008000a00 */
[----:B------:R-:W-:-:S02]  /*5410*/  UISETP.NE.AND.EX UP6, UPT, UR27, URZ, UPT, UP6 ;  /* 0x000000ff1b00728c */ /* 0x000fc4000bfc5360 */
[----:B------:R-:W-:Y:S02]  /*5420*/  UPRMT UR46, UR10, 0x654, UR46 ;  /* 0x000006540a2e7896 */ /* 0x000fe4000800002e */
[----:B------:R-:W-:Y:S02]  /*5430*/  UPRMT UR45, URZ, 0x654, UR45 ;  /* 0x00000654ff2d7896 */ /* 0x000fe4000800002d */
[----:B------:R-:W-:Y:S02]  /*5440*/  UPRMT UR47, UR10, 0x654, UR25 ;  /* 0x000006540a2f7896 */ /* 0x000fe40008000019 */
[----:B------:R-:W-:Y:S02]  /*5450*/  USHF.R.U32.HI UR49, URZ, UR29, UR49 ;  /* 0x0000001dff317299 */ /* 0x000fe40008011631 */
[----:B------:R-:W-:Y:S02]  /*5460*/  USHF.R.U32.HI UR48, URZ, UR53, UR48 ;  /* 0x00000035ff307299 */ /* 0x000fe40008011630 */
[----:B------:R-:W-:-:S02]  /*5470*/  UISETP.NE.AND UP3, UPT, UR4, 0x1, UPT ;  /* 0x000000010400788c */ /* 0x000fc4000bf65270 */
[----:B------:R-:W-:Y:S02]  /*5480*/  UISETP.NE.AND UP2, UPT, UR35, 0x1, UPT ;  /* 0x000000012300788c */ /* 0x000fe4000bf45270 */
[----:B-1----:R-:W-:-:S11]  /*5490*/  UISETP.NE.AND UP0, UPT, UR42, 0x1, UPT ;  /* 0x000000012a00788c */ /* 0x002fd6000bf05270 */
.L_x_99:
[----:B------:R-:W-:Y:S04]  /*54a0*/  SHF.L.U32 R5, R8, 0x1f, RZ ;  /* 0x0000001f08057819 */ /* 0x000fe800000006ff */
[----:B-1----:R-:W1:Y:S02]  /*54b0*/  SYNCS.PHASECHK.TRANS64.TRYWAIT P0, [UR22+0x250], R5 ;  /* 0x00025005ff0075a7 */ /* 0x002e640008001116 */
[----:B-1----:R-:W-:Y:S05]  /*54c0*/  @!P0 BRA `(.L_x_91) ;  /* 0x0000004c00188947 */ /* 0x002fea0003800000 */
.L_x_213:
[----:B-1----:R-:W1:Y:S01]  /*54d0*/  LDS.128 R4, [UR22+0x290] ;  /* 0x00029016ff047984 */ /* 0x002e620008000c00 */
[----:B------:R-:W-:Y:S01]  /*54e0*/  UISETP.GE.AND UP0, UPT, UR39, 0x1, UPT ;  /* 0x000000012700788c */ /* 0x000fe2000bf06270 */
[----:B------:R-:W-:Y:S01]  /*54f0*/  @!PT LDS RZ, [RZ] ;  /* 0x00000000fffff984 */ /* 0x000fe20000000800 */
[----:B------:R-:W-:Y:S01]  /*5500*/  @!PT LDS RZ, [RZ] ;  /* 0x00000000fffff984 */ /* 0x000fe20000000800 */
[----:B------:R-:W-:Y:S01]  /*5510*/  @!PT LDS RZ, [RZ] ;  /* 0x00000000fffff984 */ /* 0x000fe20000000800 */
[----:B------:R-:W-:Y:S01]  /*5520*/  @!PT LDS RZ, [RZ] ;  /* 0x00000000fffff984 */ /* 0x000fe20000000800 */
[----:B------:R3:W-:Y:S06]  /*5530*/  MEMBAR.ALL.CTA ;  /* 0x0000000000007992 */ /* 0x0007ec0000008000 */
[----:B---3--:R-:W3:Y:S02]  /*5540*/  FENCE.VIEW.ASYNC.S ;  /* 0x00000000000073c6 */ /* 0x008ee40000000000 */
[----:B---3--:R-:W-:Y:S01]  /*5550*/  SYNCS.ARRIVE.TRANS64.RED.A1T0 RZ, [UR45], RZ ;  /* 0x000000ffffff79a7 */ /* 0x008fe2000810042d */
[----:B-1----:R-:W-:Y:S11]  /*5560*/  LOP3.LUT P0, RZ, R6, 0x1, RZ, 0xc0, !PT ;  /* 0x0000000106ff7812 */ /* 0x002ff6000780c0ff */
[----:B------:R-:W-:Y:S02]  /*5570*/  @!UPT UIADD3 URZ, UPT, UPT, URZ, URZ, URZ ;  /* 0x000000fffffff290 */ /* 0x000fe4000fffe0ff */
[----:B------:R-:W-:Y:S01]  /*5580*/  VOTEU.ANY UP2, P0 ;  /* 0x0000000000ff7886 */ /* 0x000fe20000040100 */
[----:B------:R-:W-:Y:S11]  /*5590*/  PLOP3.LUT P0, PT, PT, PT, UP2, 0x80, 0x8 ;  /* 0x000000000008781c */ /* 0x000ff60003f0f028 */
[----:B------:R-:W-:Y:S02]  /*55a0*/  @!UPT UIADD3 URZ, UPT, UPT, URZ, URZ, URZ ;  /* 0x000000fffffff290 */ /* 0x000fe4000fffe0ff */
[----:B------:R-:W-:Y:S02]  /*55b0*/  @P0 MOV R2, R4 ;  /* 0x0000000400020202 */ /* 0x000fe40000000f00 */
[----:B------:R-:W-:Y:S02]  /*55c0*/  @P0 LOP3.LUT R0, R5, 0xffff, RZ, 0xc0, !PT ;  /* 0x0000ffff05000812 */ /* 0x000fe400078ec0ff */
[----:B------:R-:W-:Y:S02]  /*55d0*/  @P0 R2UR UR5, R2 ;  /* 0x00000000020502ca */ /* 0x000fe400000e0000 */
[----:B------:R-:W-:Y:S11]  /*55e0*/  @P0 R2UR UR4, R0 ;  /* 0x00000000000402ca */ /* 0x000ff600000e0000 */
[----:B------:R-:W-:Y:S02]  /*55f0*/  @UP2 UMOV UR16, UR5 ;  /* 0x0000000500102c82 */ /* 0x000fe40008000000 */
[----:B------:R-:W-:Y:S01]  /*5600*/  @UP2 UMOV UR15, UR4 ;  /* 0x00000004000f2c82 */ /* 0x000fe20008000000 */
[----:B------:R-:W-:Y:S05]  /*5610*/  BRA.U !UP0, `(.L_x_92) ;  /* 0x0000000108c07547 */ /* 0x000fea000b800000 */
[----:B------:R-:W-:Y:S02]  /*5620*/  UIMAD.WIDE.U32 UR8, UR15, UR31, URZ ;  /* 0x0000001f0f0872a5 */ /* 0x000fe4000f8e00ff */
[----:B------:R-:W-:Y:S02]  /*5630*/  UP2UR UR14, UPR, URZ, 0x4 ;  /* 0x00000004ff0e7883 */ /* 0x000fe40008000000 */
[----:B------:R-:W-:Y:S02]  /*5640*/  UISETP.NE.AND UP2, UPT, UR30, 0x1, UPT ;  /* 0x000000011e00788c */ /* 0x000fe4000bf45270 */
[----:B------:R-:W-:Y:S02]  /*5650*/  UIMAD.WIDE.U32 UR10, UR16, UR28, URZ ;  /* 0x0000001c100a72a5 */ /* 0x000fe4000f8e00ff */
[----:B------:R-:W-:Y:S02]  /*5660*/  USEL UR4, UR36, UR48, !UP2 ;  /* 0x0000003024047287 */ /* 0x000fe4000d000000 */
[----:B------:R-:W-:Y:S02]  /*5670*/  UISETP.NE.AND UP0, UPT, UR17, 0x1, UPT ;  /* 0x000000011100788c */ /* 0x000fe4000bf05270 */
[----:B------:R-:W-:Y:S02]  /*5680*/  UP2UR UR23, UPR, URZ, 0x2 ;  /* 0x00000002ff177883 */ /* 0x000fe40008000000 */
[----:B------:R-:W-:Y:S02]  /*5690*/  UISETP.NE.AND UP1, UPT, UR39, 0x1, UPT ;  /* 0x000000012700788c */ /* 0x000fe4000bf25270 */
[----:B--2---:R-:W-:Y:S02]  /*56a0*/  UIMAD.WIDE.U32 UR12, UR4, UR18, URZ ;  /* 0x00000012040c72a5 */ /* 0x004fe4000f8e00ff */
[----:B------:R-:W-:Y:S01]  /*56b0*/  USEL UR7, UR37, UR49, !UP0 ;  /* 0x0000003125077287 */ /* 0x000fe2000c000000 */
[----:B------:R-:W-:Y:S02]  /*56c0*/  UMOV UR5, UR9 ;  /* 0x0000000900057c82 */ /* 0x000fe40008000000 */
[----:B------:R-:W-:Y:S02]  /*56d0*/  USHF.R.U32.HI UR6, URZ, UR53, UR5 ;  /* 0x00000035ff067299 */ /* 0x000fe40008011605 */
[----:B------:R-:W-:Y:S02]  /*56e0*/  UIMAD.WIDE.U32 UR20, UR7, UR18, URZ ;  /* 0x00000012071472a5 */ /* 0x000fe4000f8e00ff */
[----:B------:R-:W-:Y:S02]  /*56f0*/  USEL UR6, UR15, UR6, !UP2 ;  /* 0x000000060f067287 */ /* 0x000fe4000d000000 */
[----:B------:R-:W-:Y:S01]  /*5700*/  UISETP.NE.AND UP2, UPT, UR14, URZ, UPT ;  /* 0x000000ff0e00728c */ /* 0x000fe2000bf45270 */
[----:B------:R-:W-:Y:S01]  /*5710*/  UMOV UR5, UR11 ;  /* 0x0000000b00057c82 */ /* 0x000fe20008000000 */
[----:B------:R-:W-:Y:S02]  /*5720*/  UIMAD.WIDE.U32 UR10, UR6, UR18, URZ ;  /* 0x00000012060a72a5 */ /* 0x000fe4000f8e00ff */
[----:B------:R-:W-:Y:S03]  /*5730*/  USHF.R.U32.HI UR8, URZ, UR29, UR5 ;  /* 0x0000001dff087299 */ /* 0x000fe60008011605 */
[----:B------:R-:W-:Y:S02]  /*5740*/  UMOV UR5, UR13 ;  /* 0x0000000d00057c82 */ /* 0x000fe40008000000 */
[----:B------:R-:W-:Y:S03]  /*5750*/  @UP1 USHF.R.U32.HI UR4, URZ, UR19, UR5 ;  /* 0x00000013ff041299 */ /* 0x000fe60008011605 */
[----:B------:R-:W-:Y:S01]  /*5760*/  UMOV UR5, UR21 ;  /* 0x0000001500057c82 */ /* 0x000fe20008000000 */
[----:B------:R-:W-:Y:S02]  /*5770*/  UIMAD UR4, UR39, UR4, URZ ;  /* 0x00000004270472a4 */ /* 0x000fe4000f8e02ff */
[----:B------:R-:W-:Y:S02]  /*5780*/  @UP1 USHF.R.U32.HI UR7, URZ, UR19, UR5 ;  /* 0x00000013ff071299 */ /* 0x000fe40008011605 */
[----:B------:R-:W-:Y:S02]  /*5790*/  USEL UR5, UR16, UR8, !UP0 ;  /* 0x0000000810057287 */ /* 0x000fe4000c000000 */
[----:B------:R-:W-:Y:S02]  /*57a0*/  UIMAD UR8, UR39, UR7, URZ ;  /* 0x00000007270872a4 */ /* 0x000fe4000f8e02ff */
[----:B------:R-:W-:Y:S03]  /*57b0*/  UISETP.GE.AND UP0, UPT, UR6, UR4, UPT ;  /* 0x000000040600728c */ /* 0x000fe6000bf06270 */
[----:B------:R-:W-:Y:S01]  /*57c0*/  UMOV UR4, UR11 ;  /* 0x0000000b00047c82 */ /* 0x000fe20008000000 */
[----:B------:R-:W-:Y:S02]  /*57d0*/  UISETP.GE.OR UP0, UPT, UR5, UR8, UP0 ;  /* 0x000000080500728c */ /* 0x000fe40008706670 */
[----:B------:R-:W-:Y:S02]  /*57e0*/  USHF.R.U32.HI UR4, URZ, UR19, UR4 ;  /* 0x00000013ff047299 */ /* 0x000fe40008011604 */
[----:B------:R-:W-:Y:S02]  /*57f0*/  UIMAD.WIDE.U32 UR8, UR5, UR18, URZ ;  /* 0x00000012050872a5 */ /* 0x000fe4000f8e00ff */
[----:B------:R-:W-:Y:S04]  /*5800*/  USEL UR10, UR6, UR4, !UP1 ;  /* 0x00000004060a7287 */ /* 0x000fe8000c800000 */
[----:B------:R-:W-:Y:S01]  /*5810*/  UIADD3 UR11, UPT, UPT, -UR10, URZ, URZ ;  /* 0x000000ff0a0b7290 */ /* 0x000fe2000fffe1ff */
[----:B------:R-:W-:Y:S02]  /*5820*/  @!UP0 UMOV UR4, UR9 ;  /* 0x0000000900048c82 */ /* 0x000fe40008000000 */
[----:B------:R-:W-:Y:S02]  /*5830*/  @!UP0 USHF.R.U32.HI UR4, URZ, UR19, UR4 ;  /* 0x00000013ff048299 */ /* 0x000fe40008011604 */
[----:B------:R-:W-:Y:S02]  /*5840*/  UIMAD UR8, UR39, UR11, UR6 ;  /* 0x0000000b270872a4 */ /* 0x000fe4000f8e0206 */
[----:B------:R-:W-:Y:S02]  /*5850*/  @!UP0 USEL UR4, UR5, UR4, !UP1 ;  /* 0x0000000405048287 */ /* 0x000fe4000c800000 */
[----:B------:R-:W-:Y:S02]  /*5860*/  UISETP.NE.AND UP1, UPT, UR23, URZ, UPT ;  /* 0x000000ff1700728c */ /* 0x000fe4000bf25270 */
[----:B------:R-:W-:Y:S02]  /*5870*/  @!UP0 UIMAD UR8, UR7, UR8, UR4 ;  /* 0x00000008070882a4 */ /* 0x000fe4000f8e0204 */
[----:B------:R-:W-:Y:S02]  /*5880*/  @!UP0 UIADD3 UR9, UPT, UPT, UR10, -UR4, URZ ;  /* 0x800000040a098290 */ /* 0x000fe4000fffe0ff */
[----:B------:R-:W-:Y:S02]  /*5890*/  UIADD3 UR4, UPT, UPT, -UR5, URZ, URZ ;  /* 0x000000ff05047290 */ /* 0x000fe4000fffe1ff */
[----:B------:R-:W-:Y:S02]  /*58a0*/  UIADD3 UR7, UPT, UPT, -UR6, URZ, URZ ;  /* 0x000000ff06077290 */ /* 0x000fe4000fffe1ff */
[----:B------:R-:W-:Y:S02]  /*58b0*/  @!UP0 UIMAD UR6, UR9, UR39, UR5 ;  /* 0x00000027090682a4 */ /* 0x000fe4000f8e0205 */
[----:B------:R-:W-:Y:S02]  /*58c0*/  UIMAD UR16, UR17, UR4, UR16 ;  /* 0x00000004111072a4 */ /* 0x000fe4000f8e0210 */
[----:B------:R-:W-:Y:S01]  /*58d0*/  UIMAD UR15, UR30, UR7, UR15 ;  /* 0x000000071e0f72a4 */ /* 0x000fe2000f8e020f */
[----:B------:R-:W-:Y:S02]  /*58e0*/  @!UP0 UMOV UR5, UR8 ;  /* 0x0000000800058c82 */ /* 0x000fe40008000000 */
[----:B------:R-:W-:Y:S02]  /*58f0*/  UIMAD UR16, UR5, UR17, UR16 ;  /* 0x00000011051072a4 */ /* 0x000fe4000f8e0210 */
[----:B------:R-:W-:Y:S11]  /*5900*/  UIMAD UR15, UR6, UR30, UR15 ;  /* 0x0000001e060f72a4 */ /* 0x000ff6000f8e020f */
[----:B------:R-:W-:Y:S01]  /*5910*/  @!UPT UIADD3 URZ, UPT, UPT, URZ, URZ, URZ ;  /* 0x000000fffffff290 */ /* 0x000fe2000fffe0ff */
.L_x_92:
[----:B------:R-:W1:Y:S01]  /*5920*/  @!UP3 LDCU.128 UR8, c[0x0][0xc10] ;  /* 0x00018200ff08b7ac */ /* 0x000e620008000c00 */
[----:B------:R-:W-:Y:S02]  /*5930*/  ISETP.NE.U32.AND P1, PT, RZ, UR26, PT ;  /* 0x0000001aff007c0c */ /* 0x000fe4000bf25070 */
[----:B------:R-:W-:Y:S02]  /*5940*/  SHF.L.U32 R9, R10, 0x1f, RZ ;  /* 0x0000001f0a097819 */ /* 0x000fe400000006ff */
[----:B------:R-:W-:Y:S01]  /*5950*/  ISETP.NE.AND.EX P1, PT, RZ, UR27, PT, P1 ;  /* 0x0000001bff007c0c */ /* 0x000fe2000bf25310 */
[----:B------:R-:W3:Y:S01]  /*5960*/  @!UP3 LDCU UR5, c[0x0][0xc0c] ;  /* 0x00018180ff05b7ac */ /* 0x000ee20008000800 */
[----:B-1----:R-:W-:Y:S07]  /*5970*/  UIMAD.WIDE.U32 UR6, UR16, UR8, URZ ;  /* 0x00000008100672a5 */ /* 0x002fee000f8e00ff */
[----:B------:R-:W-:Y:S01]  /*5980*/  @!UP3 UMOV UR4, UR7 ;  /* 0x000000070004bc82 */ /* 0x000fe20008000000 */
[----:B---3--:R-:W-:Y:S02]  /*5990*/  @!UP3 UISETP.NE.AND UP0, UPT, UR5, 0x1, UPT ;  /* 0x000000010500b88c */ /* 0x008fe4000bf05270 */
[----:B------:R-:W-:Y:S02]  /*59a0*/  @!UP3 USHF.R.U32.HI UR4, URZ, UR9, UR4 ;  /* 0x00000009ff04b299 */ /* 0x000fe40008011604 */
[----:B------:R-:W-:Y:S02]  /*59b0*/  UIMAD.WIDE.U32 UR6, UR15, UR11, URZ ;  /* 0x0000000b0f0672a5 */ /* 0x000fe4000f8e00ff */
[----:B------:R-:W-:Y:S02]  /*59c0*/  @!UP3 USEL UR8, UR16, UR4, !UP0 ;  /* 0x000000041008b287 */ /* 0x000fe4000c000000 */
[----:B------:R-:W-:Y:S03]  /*59d0*/  @!UP3 UISETP.NE.AND UP0, UPT, UR10, 0x1, UPT ;  /* 0x000000010a00b88c */ /* 0x000fe6000bf05270 */
[----:B------:R-:W-:Y:S01]  /*59e0*/  @!UP3 UMOV UR6, UR7 ;  /* 0x000000070006bc82 */ /* 0x000fe20008000000 */
[----:B------:R-:W-:Y:S01]  /*59f0*/  USHF.L.U32 UR7, UR24, 0x7, URZ ;  /* 0x0000000718077899 */ /* 0x000fe200080006ff */
[----:B------:R-:W1:Y:S02]  /*5a00*/  @!UP3 LDCU UR4, c[0x0][0xc20] ;  /* 0x00018400ff04b7ac */ /* 0x000e640008000800 */
[----:B-1----:R-:W-:Y:S04]  /*5a10*/  @!UP3 USHF.R.U32.HI UR6, URZ, UR4, UR6 ;  /* 0x00000004ff06b299 */ /* 0x002fe80008011606 */
[----:B------:R-:W-:Y:S04]  /*5a20*/  @!UP3 USEL UR6, UR15, UR6, !UP0 ;  /* 0x000000060f06b287 */ /* 0x000fe8000c000000 */
[----:B------:R-:W-:Y:S02]  /*5a30*/  @!UP3 UIADD3 UR4, UPT, UPT, -UR8, UR6, URZ ;  /* 0x000000060804b290 */ /* 0x000fe4000fffe1ff */
[----:B------:R-:W-:Y:S02]  /*5a40*/  @!UP3 UIADD3 UR6, UPT, UPT, UR8, -UR6, URZ ;  /* 0x800000060806b290 */ /* 0x000fe4000fffe0ff */
[----:B------:R-:W-:Y:S02]  /*5a50*/  @!UP3 UIMAD UR16, UR4, UR5, UR16 ;  /* 0x000000050410b2a4 */ /* 0x000fe4000f8e0210 */
[----:B------:R-:W-:Y:S01]  /*5a60*/  @!UP3 UIMAD UR15, UR6, UR10, UR15 ;  /* 0x0000000a060fb2a4 */ /* 0x000fe2000f8e020f */
[----:B------:R-:W-:Y:S11]  /*5a70*/  BRA.U UP4, `(.L_x_93) ;  /* 0x0000000104107547 */ /* 0x000ff6000b800000 */
[----:B------:R-:W-:Y:S04]  /*5a80*/  MOV R0, UR52 ;  /* 0x0000003400007c02 */ /* 0x000fe80008000f00 */
[----:B------:R-:W-:Y:S04]  /*5a90*/  SHF.L.U32 R11, R0, 0x1f, RZ ;  /* 0x0000001f000b7819 */ /* 0x000fe800000006ff */
[----:B------:R-:W1:Y:S02]  /*5aa0*/  SYNCS.PHASECHK.TRANS64.TRYWAIT P2, [UR22+0x248], R11 ;  /* 0x0002480bff0075a7 */ /* 0x000e640008041116 */
[----:B-1----:R-:W-:Y:S05]  /*5ab0*/  @!P2 BRA `(.L_x_94) ;  /* 0x0000004400b4a947 */ /* 0x002fea0003800000 */
.L_x_93:
[----:B------:R-:W-:Y:S05]  /*5ac0*/  BRA.U !UP6, `(.L_x_95) ;  /* 0x000000010e387547 */ /* 0x000fea000b800000 */
[----:B------:R-:W-:Y:S01]  /*5ad0*/  UPLOP3.LUT UP1, UPT, UPT, UPT, UP5, 0x80, 0x8 ;  /* 0x000000000008789c */ /* 0x000fe20003f2f050 */
[----:B-1----:R-:W-:Y:S01]  /*5ae0*/  HFMA2 R0, -RZ, RZ, 0, 5.9604644775390625e-08 ;  /* 0x00000001ff007431 */ /* 0x002fe200000001ff */
[----:B------:R-:W1:Y:S01]  /*5af0*/  LDCU.64 UR8, c[0x0][0x358] ;  /* 0x00006b00ff0877ac */ /* 0x000e620008000a00 */
[----:B------:R-:W-:Y:S03]  /*5b00*/  IMAD.MOV.U32 R94, RZ, RZ, 0x1 ;  /* 0x00000001ff5e7424 */ /* 0x000fe600078e00ff */
[----:B------:R-:W-:Y:S05]  /*5b10*/  PLOP3.LUT P2, PT, PT, PT, UP1, 0x80, 0x8 ;  /* 0x000000000008781c */ /* 0x000fea0003f4f018 */
[----:B------:R-:W3:Y:S01]  /*5b20*/  @UP1 LDCU.64 UR4, c[0x0][0x988] ;  /* 0x00013100ff0417ac */ /* 0x000ee20008000a00 */
[----:B------:R-:W-:Y:S07]  /*5b30*/  @UP1 UIMAD UR6, UR51, UR26, URZ ;  /* 0x0000001a330612a4 */ /* 0x000fee000f8e02ff */
[----:B------:R-:W-:Y:S01]  /*5b40*/  @!P2 PRMT R94, R0, 0x7610, R94 ;  /* 0x00007610005ea816 */ /* 0x000fe2000000005e */
[----:B---3--:R-:W-:Y:S06]  /*5b50*/  @UP1 UIMAD.WIDE UR4, UR6, 0x4, UR4 ;  /* 0x00000004060418a5 */ /* 0x008fec000f8e0204 */
[----:B------:R-:W-:Y:S01]  /*5b60*/  IMAD.U32 R14, RZ, RZ, UR4 ;  /* 0x00000004ff0e7e24 */ /* 0x000fe2000f8e00ff */
[----:B------:R-:W-:Y:S04]  /*5b70*/  MOV R15, UR5 ;  /* 0x00000005000f7c02 */ /* 0x000fe80008000f00 */
[----:B------:R-:W3:Y:S01]  /*5b80*/  @!UP1 LDCU UR4, c[0x0][0x980] ;  /* 0x00013000ff0497ac */ /* 0x000ee20008000800 */
[----:B-1---5:R4:W5:Y:S02]  /*5b90*/  @P2 LDG.E R41, desc[UR8][R14.64] ;  /* 0x000000080e292981 */ /* 0x022964000c1e1900 */
[----:B---34-:R-:W-:Y:S07]  /*5ba0*/  @!P2 IMAD.U32 R41, RZ, RZ, UR4 ;  /* 0x00000004ff29ae24 */ /* 0x018fee000f8e00ff */
.L_x_95:
[----:B-----5:R-:W-:Y:S01]  /*5bb0*/  @!P1 FSETP.EQ.AND P3, PT, R41, RZ, PT ;  /* 0x000000ff2900920b */ /* 0x020fe20003f62000 */
[----:B------:R-:W-:Y:S01]  /*5bc0*/  @!UPT UIADD3 URZ, UPT, UPT, URZ, URZ, URZ ;  /* 0x000000fffffff290 */ /* 0x000fe2000fffe0ff */
[----:B------:R-:W-:Y:S11]  /*5bd0*/  @!P1 BRA `(.L_x_96) ;  /* 0x0000000000149947 */ /* 0x000ff60003800000 */
[----:B------:R-:W-:Y:S02]  /*5be0*/  LOP3.LUT P1, RZ, R94, 0xff, RZ, 0xc0, !PT ;  /* 0x000000ff5eff7812 */ /* 0x000fe4000782c0ff */
[----:B------:R-:W-:Y:S04]  /*5bf0*/  PLOP3.LUT P3, PT, PT, PT, UP1, 0x80, 0x8 ;  /* 0x000000000008781c */ /* 0x000fe80003f6f018 */
[----:B------:R-:W-:Y:S07]  /*5c00*/  PLOP3.LUT P3, PT, P3, PT, PT, 0x8, 0x80 ;  /* 0x000000000080781c */ /* 0x000fee0001f6e170 */
[----:B------:R-:W-:Y:S11]  /*5c10*/  @P1 FSETP.EQ.AND P3, PT, R41, RZ, PT ;  /* 0x000000ff2900120b */ /* 0x000ff60003f62000 */
[----:B------:R-:W-:Y:S02]  /*5c20*/  @!UPT UIADD3 URZ, UPT, UPT, URZ, URZ, URZ ;  /* 0x000000fffffff290 */ /* 0x000fe4000fffe0ff */
.L_x_96:
[----:B------:R-:W-:Y:S01]  /*5c30*/  USHF.L.U32 UR11, UR50, 0x6, URZ ;  /* 0x00000006320b7899 */ /* 0x000fe200080006ff */
[----:B------:R-:W3:Y:S01]  /*5c40*/  SYNCS.PHASECHK.TRANS64.TRYWAIT P1, [UR22+0x230], R9 ;  /* 0x00023009ff0075a7 */ /* 0x000ee20008021116 */
[----:B------:R-:W-:Y:S02]  /*5c50*/  UISETP.NE.AND UP0, UPT, UR32, 0x1, UPT ;  /* 0x000000012000788c */ /* 0x000fe4000bf05270 */
[----:B------:R-:W-:Y:S01]  /*5c60*/  UIMAD.WIDE.U32 UR4, UR11, UR33, URZ ;  /* 0x000000210b0472a5 */ /* 0x000fe2000f8e00ff */
[----:B------:R-:W-:Y:S04]  /*5c70*/  ELECT P2, URZ, PT ;  /* 0x0000000000ff782f */ /* 0x000fe80003840000 */
[----:B------:R-:W-:Y:S02]  /*5c80*/  PLOP3.LUT P2, PT, P3, P2, PT, 0xf2, 0x2f ;  /* 0x00000000002f781c */ /* 0x000fe40001f45e72 */
[----:B------:R-:W-:Y:S02]  /*5c90*/  UMOV UR4, UR5 ;  /* 0x0000000500047c82 */ /* 0x000fe40008000000 */
[----:B------:R-:W-:Y:S04]  /*5ca0*/  USHF.R.U32.HI UR4, URZ, UR34, UR4 ;  /* 0x00000022ff047299 */ /* 0x000fe80008011604 */
[----:B------:R-:W-:Y:S02]  /*5cb0*/  USEL UR12, UR11, UR4, !UP0 ;  /* 0x000000040b0c7287 */ /* 0x000fe4000c000000 */
[----:B------:R-:W-:Y:S02]  /*5cc0*/  UISETP.NE.AND UP0, UPT, UR35, 0x1, UPT ;  /* 0x000000012300788c */ /* 0x000fe4000bf05270 */
[----:B------:R-:W-:Y:S02]  /*5cd0*/  UIMAD.WIDE.U32 UR4, UR12, UR40, URZ ;  /* 0x000000280c0472a5 */ /* 0x000fe4000f8e00ff */
[----:B------:R-:W-:Y:S01]  /*5ce0*/  UIADD3 UR6, UPT, UPT, -UR12, URZ, URZ ;  /* 0x000000ff0c067290 */ /* 0x000fe2000fffe1ff */
[----:B-1----:R-:W-:Y:S03]  /*5cf0*/  @!P2 IMAD.MOV.U32 R0, RZ, 0x20, RZ ;  /* 0x00000020ff00a824 */ /* 0x002fe600078e00ff */
[----:B------:R-:W-:Y:S01]  /*5d00*/  UIMAD UR11, UR32, UR6, UR11 ;  /* 0x00000006200b72a4 */ /* 0x000fe2000f8e020b */
[----:B------:R-:W-:Y:S01]  /*5d10*/  @!P2 IMAD.MOV.U32 R0, RZ, 0x400, R0 ;  /* 0x00000400ff00a824 */ /* 0x000fe200078e0000 */
[----:B------:R-:W-:Y:S02]  /*5d20*/  UMOV UR4, UR5 ;  /* 0x0000000500047c82 */ /* 0x000fe40008000000 */
[----:B------:R-:W-:Y:S04]  /*5d30*/  USHF.R.U32.HI UR4, URZ, UR41, UR4 ;  /* 0x00000029ff047299 */ /* 0x000fe80008011604 */
[----:B------:R-:W-:Y:S02]  /*5d40*/  USEL UR13, UR12, UR4, !UP0 ;  /* 0x000000040c0d7287 */ /* 0x000fe4000c000000 */
[----:B------:R-:W-:Y:S02]  /*5d50*/  UISETP.NE.AND UP0, UPT, UR42, 0x1, UPT ;  /* 0x000000012a00788c */ /* 0x000fe4000bf05270 */
[----:B------:R-:W-:Y:S07]  /*5d60*/  UIMAD.WIDE.U32 UR4, UR13, UR43, URZ ;  /* 0x0000002b0d0472a5 */ /* 0x000fee000f8e00ff */
[----:B------:R-:W-:Y:S02]  /*5d70*/  UMOV UR4, UR5 ;  /* 0x0000000500047c82 */ /* 0x000fe40008000000 */
[----:B------:R-:W-:Y:S04]  /*5d80*/  USHF.R.U32.HI UR4, URZ, UR54, UR4 ;  /* 0x00000036ff047299 */ /* 0x000fe80008011604 */
[----:B------:R-:W-:Y:S02]  /*5d90*/  USEL UR14, UR13, UR4, !UP0 ;  /* 0x000000040d0e7287 */ /* 0x000fe4000c000000 */
[----:B------:R-:W-:Y:S02]  /*5da0*/  UIADD3 UR4, UPT, UPT, -UR13, URZ, URZ ;  /* 0x000000ff0d047290 */ /* 0x000fe4000fffe1ff */
[----:B------:R-:W-:Y:S02]  /*5db0*/  UIADD3 UR5, UPT, UPT, -UR14, URZ, URZ ;  /* 0x000000ff0e057290 */ /* 0x000fe4000fffe1ff */
[----:B------:R-:W-:Y:S02]  /*5dc0*/  UIMAD UR12, UR35, UR4, UR12 ;  /* 0x00000004230c72a4 */ /* 0x000fe4000f8e020c */
[----:B------:R-:W-:Y:S01]  /*5dd0*/  UIMAD UR13, UR42, UR5, UR13 ;  /* 0x000000052a0d72a4 */ /* 0x000fe2000f8e020d */
[----:B---3--:R-:W-:Y:S11]  /*5de0*/  @!P1 BRA `(.L_x_97) ;  /* 0x0000004400009947 */ /* 0x008ff60003800000 */
.L_x_216:
[----:B------:R-:W-:Y:S01]  /*5df0*/  @!P2 R2UR UR4, R0 ;  /* 0x000000000004a2ca */ /* 0x000fe200000e0000 */
[----:B------:R-:W-:Y:S01]  /*5e00*/  VOTEU.ALL UP0, P2 ;  /* 0x0000000000ff7886 */ /* 0x000fe20001000000 */
[----:B-1----:R-:W-:Y:S02]  /*5e10*/  @!P2 IADD3 R2, P1, PT, R12, 0x680, RZ ;  /* 0x000006800c02a810 */ /* 0x002fe40007f3e0ff */
[----:B------:R-:W-:Y:S02]  /*5e20*/  @P0 SHF.R.U32.HI R4, RZ, 0x10, R5 ;  /* 0x00000010ff040819 */ /* 0x000fe40000011605 */
[----:B------:R-:W-:Y:S01]  /*5e30*/  @!P2 R2UR UR5, R2 ;  /* 0x000000000205a2ca */ /* 0x000fe200000e0000 */
[----:B------:R-:W-:Y:S01]  /*5e40*/  @!P2 IMAD.X R0, RZ, RZ, R13, P1 ;  /* 0x000000ffff00a224 */ /* 0x000fe200008e060d */
[----:B------:R-:W-:Y:S01]  /*5e50*/  @!UP0 UIADD3 UR8, UPT, UPT, UR22, 0x400, URZ ;  /* 0x0000040016088890 */ /* 0x000fe2000fffe0ff */
[----:B------:R-:W-:Y:S04]  /*5e60*/  @P0 R2UR UR51, R4 ;  /* 0x00000000043302ca */ /* 0x000fe800000e0000 */
[----:B------:R-:W-:Y:S01]  /*5e70*/  @!UP0 UPRMT UR6, UR4, 0x5410, URZ ;  /* 0x0000541004068896 */ /* 0x000fe200080000ff */
[----:B------:R-:W-:Y:S01]  /*5e80*/  @!P2 R2UR UR4, R0 ;  /* 0x000000000004a2ca */ /* 0x000fe200000e0000 */
[----:B------:R-:W-:Y:S01]  /*5e90*/  VOTEU.ALL UP0, P2 ;  /* 0x0000000000ff7886 */ /* 0x000fe20001000000 */
[----:B------:R-:W-:Y:S03]  /*5ea0*/  @!P2 IMAD.MOV.U32 R0, RZ, RZ, 0x1000 ;  /* 0x00001000ff00a424 */ /* 0x000fe600078e00ff */
[----:B------:R-:W-:Y:S01]  /*5eb0*/  IMAD.U32 R14, RZ, RZ, UR5 ;  /* 0x00000005ff0e7e24 */ /* 0x000fe2000f8e00ff */
[----:B------:R-:W-:Y:S01]  /*5ec0*/  @!UP0 UMOV UR9, UR25 ;  /* 0x0000001900098c82 */ /* 0x000fe20008000000 */
[----:B------:R-:W-:Y:S06]  /*5ed0*/  @!UP0 UMOV UR10, UR7 ;  /* 0x00000007000a8c82 */ /* 0x000fec0008000000 */
[----:B------:R-:W-:Y:S01]  /*5ee0*/  IMAD.U32 R15, RZ, RZ, UR4 ;  /* 0x00000004ff0f7e24 */ /* 0x000fe2000f8e00ff */
[----:B------:R-:W-:Y:S04]  /*5ef0*/  @!P2 R2UR UR4, R14 ;  /* 0x000000000e04a2ca */ /* 0x000fe800000e0000 */
[----:B------:R-:W-:Y:S11]  /*5f00*/  @!P2 R2UR UR5, R15 ;  /* 0x000000000f05a2ca */ /* 0x000ff600000e0000 */
[----:B------:R-:W-:Y:S02]  /*5f10*/  @!UPT UIADD3 URZ, UPT, UPT, URZ, URZ, URZ ;  /* 0x000000fffffff290 */ /* 0x000fe4000fffe0ff */
[----:B------:R1:W-:Y:S01]  /*5f20*/  @!UP0 UTMALDG.5D.IM2COL [UR8], [UR4], UR6 ;  /* 0x00000008040083b4 */ /* 0x0003e20008060006 */
[----:B------:R1:W-:Y:S01]  /*5f30*/  @!P2 SYNCS.ARRIVE.TRANS64.RED.A0TR RZ, [UR22+0x220], R0 ;  /* 0x00022000ffffa9a7 */ /* 0x0003e20008300416 */
[----:B------:R-:W-:Y:S01]  /*5f40*/  SYNCS.ARRIVE.TRANS64.RED.A1T0 RZ, [UR47], RZ ;  /* 0x000000ffffff79a7 */ /* 0x000fe2000810042f */
[----:B------:R-:W3:Y:S02]  /*5f50*/  SYNCS.PHASECHK.TRANS64.TRYWAIT P1, [UR22+0x238], R9 ;  /* 0x00023809ff0075a7 */ /* 0x000ee40008021116 */
[----:B-1-3--:R-:W-:Y:S05]  /*5f60*/  @!P1 BRA `(.L_x_98) ;  /* 0x0000004000b89947 */ /* 0x00afea0003800000 */
.L_x_218:
[----:B-1----:R-:W-:Y:S01]  /*5f70*/  @!P2 IMAD.MOV.U32 R0, RZ, 0x20, RZ ;  /* 0x00000020ff00a824 */ /* 0x002fe200078e00ff */
[----:B------:R-:W-:Y:S01]  /*5f80*/  @!P2 IADD3 R2, P0, PT, R12, 0x680, RZ ;  /* 0x000006800c02a810 */ /* 0x000fe20007f1e0ff */
[----:B------:R-:W-:Y:S01]  /*5f90*/  VOTEU.ALL UP0, P2 ;  /* 0x0000000000ff7886 */ /* 0x000fe20001000000 */
[----:B------:R-:W-:Y:S01]  /*5fa0*/  LOP3.LUT R10, R10, 0x1, RZ, 0x3c, !PT ;  /* 0x000000010a0a7812 */ /* 0x000fe200078e3cff */
[----:B------:R-:W-:Y:S01]  /*5fb0*/  @!P2 IMAD.MOV.U32 R0, RZ, 0x400, R0 ;  /* 0x00000400ff00a824 */ /* 0x000fe200078e0000 */
[----:B------:R-:W-:Y:S01]  /*5fc0*/  @!P2 R2UR UR5, R2 ;  /* 0x000000000205a2ca */ /* 0x000fe200000e0000 */
[----:B------:R-:W-:Y:S01]  /*5fd0*/  UIADD3 UR24, UPT, UPT, UR15, UR44, URZ ;  /* 0x0000002c0f187290 */ /* 0x000fe2000fffe0ff */
[----:B------:R-:W-:Y:S01]  /*5fe0*/  LOP3.LUT R8, R8, 0x1, RZ, 0x3c, !PT ;  /* 0x0000000108087812 */ /* 0x000fe200078e3cff */
[----:B------:R-:W-:Y:S01]  /*5ff0*/  @!UP0 UIADD3 UR8, UPT, UPT, UR22, 0x1400, URZ ;  /* 0x0000140016088890 */ /* 0x000fe2000fffe0ff */
[----:B------:R-:W-:Y:S01]  /*6000*/  @!P2 R2UR UR4, R0 ;  /* 0x000000000004a2ca */ /* 0x000fe200000e0000 */
[----:B------:R-:W-:Y:S01]  /*6010*/  @!P2 IMAD.X R0, RZ, RZ, R13, P0 ;  /* 0x000000ffff00a224 */ /* 0x000fe200000e060d */
[----:B------:R-:W-:Y:S02]  /*6020*/  @!UP0 UIADD3 UR10, UPT, UPT, UR7, 0x40, URZ ;  /* 0x00000040070a8890 */ /* 0x000fe4000fffe0ff */
[----:B------:R-:W-:Y:S02]  /*6030*/  @!UP0 UIADD3 UR9, UPT, UPT, UR22, 0x228, URZ ;  /* 0x0000022816098890 */ /* 0x000fe4000fffe0ff */
[----:B------:R-:W-:Y:S02]  /*6040*/  UIADD3 UR50, UPT, UPT, UR16, UR38, URZ ;  /* 0x0000002610327290 */ /* 0x000fe4000fffe0ff */
[----:B------:R-:W-:Y:S01]  /*6050*/  UPLOP3.LUT UP4, UPT, UPT, UPT, UPT, 0x80, 0x8 ;  /* 0x000000000008789c */ /* 0x000fe20003f8f070 */
[----:B------:R-:W-:Y:S04]  /*6060*/  IMAD.U32 R4, RZ, RZ, UR5 ;  /* 0x00000005ff047e24 */ /* 0x000fe8000f8e00ff */
[----:B------:R-:W-:Y:S01]  /*6070*/  @!UP0 UPRMT UR6, UR4, 0x5410, URZ ;  /* 0x0000541004068896 */ /* 0x000fe200080000ff */
[----:B------:R-:W-:Y:S01]  /*6080*/  @!P2 R2UR UR4, R0 ;  /* 0x000000000004a2ca */ /* 0x000fe200000e0000 */
[----:B------:R-:W-:Y:S11]  /*6090*/  VOTEU.ALL UP0, P2 ;  /* 0x0000000000ff7886 */ /* 0x000ff60001000000 */
[----:B------:R-:W-:Y:S01]  /*60a0*/  @!UPT UIADD3 URZ, UPT, UPT, URZ, URZ, URZ ;  /* 0x000000fffffff290 */ /* 0x000fe2000fffe0ff */
[----:B------:R-:W-:Y:S01]  /*60b0*/  IMAD.U32 R5, RZ, RZ, UR4 ;  /* 0x00000004ff057e24 */ /* 0x000fe2000f8e00ff */
[----:B------:R-:W-:Y:S04]  /*60c0*/  @!P2 R2UR UR4, R4 ;  /* 0x000000000404a2ca */ /* 0x000fe800000e0000 */
[----:B------:R-:W-:Y:S11]  /*60d0*/  @!P2 R2UR UR5, R5 ;  /* 0x000000000505a2ca */ /* 0x000ff600000e0000 */
[----:B------:R-:W-:Y:S02]  /*60e0*/  @!UPT UIADD3 URZ, UPT, UPT, URZ, URZ, URZ ;  /* 0x000000fffffff290 */ /* 0x000fe4000fffe0ff */
[----:B------:R1:W-:Y:S01]  /*60f0*/  @!UP0 UTMALDG.5D.IM2COL [UR8], [UR4], UR6 ;  /* 0x00000008040083b4 */ /* 0x0003e20008060006 */
[----:B------:R1:W-:Y:S01]  /*6100*/  @!P2 SYNCS.ARRIVE.TRANS64.RED.A0TR RZ, [UR22+0x228], R3 ;  /* 0x00022803ffffa9a7 */ /* 0x0003e20008300416 */
[----:B------:R-:W-:Y:S01]  /*6110*/  SYNCS.ARRIVE.TRANS64.RED.A1T0 RZ, [UR46], RZ ;  /* 0x000000ffffff79a7 */ /* 0x000fe2000810042e */
[----:B------:R-:W-:Y:S05]  /*6120*/  BRA.U UP2, `(.L_x_99) ;  /* 0xfffffff102dc7547 */ /* 0x000fea000b83ffff */
[----:B-1----:R-:W-:-:S04]  /*6130*/  SHF.L.U32 R3, R10, 0x1f, RZ ;  /* 0x0000001f0a037819 */ /* 0x002fc800000006ff */
[----:B------:R-:W1:Y:S02]  /*6140*/  SYNCS.PHASECHK.TRANS64.TRYWAIT P0, [UR22+0x230], R3 ;  /* 0x00023003ff0075a7 */ /* 0x000e640008001116 */
[----:B-1----:R-:W-:Y:S05]  /*6150*/  @!P0 BRA `(.L_x_100) ;  /* 0x0000004000548947 */ /* 0x002fea0003800000 */
.L_x_220:
[----:B-1----:R-:W-:-:S07]  /*6160*/  MOV R0, UR22 ;  /* 0x0000001600007c02 */ /* 0x002fce0008000f00 */
.L_x_101:
[----:B-1----:R-:W-:-:S04]  /*6170*/  SHF.L.U32 R3, R10, 0x1f, RZ ;  /* 0x0000001f0a037819 */ /* 0x002fc800000006ff */
[----:B------:R1:W3:Y:S03]  /*6180*/  SYNCS.PHASECHK.TRANS64.TRYWAIT P0, [R0+URZ+0x238], R3 ;  /* 0x00023803000075a7 */ /* 0x0002e600080011ff */
[----:B---3--:R-:W-:Y:S05]  /*6190*/  @!P0 NANOSLEEP.SYNCS 0x989680 ;  /* 0x009896800000895d */ /* 0x008fea0003900000 */
[----:B------:R-:W3:Y:S02]  /*61a0*/  @!P0 SYNCS.PHASECHK.TRANS64 P0, [R0+URZ+0x238], R3 ;  /* 0x00023803000085a7 */ /* 0x000ee400080010ff */
[----:B--23--:R-:W-:Y:S05]  /*61b0*/  @P0 EXIT ;  /* 0x000000000000094d */ /* 0x00cfea0003800000 */
[----:B------:R-:W-:Y:S05]  /*61c0*/  BRA `(.L_x_101) ;  /* 0xfffffffc00e87947 */ /* 0x000fea000383ffff */
.L_x_90:
[----:B------:R-:W-:-:S06]  /*61d0*/  UISETP.GE.AND UP0, UPT, UR18, 0x4, UPT ;  /* 0x000000041200788c */ /* 0x000fcc000bf06270 */
[----:B------:R-:W-:-:S13]  /*61e0*/  PLOP3.LUT P0, PT, PT, PT, UP0, 0x80, 0x8 ;  /* 0x000000000008781c */ /* 0x000fda0003f0f008 */
[----:B-1----:R-:W-:Y:S05]  /*61f0*/  @!P0 EXIT ;  /* 0x000000000000894d */ /* 0x002fea0003800000 */
[----:B------:R-:W1:Y:S08]  /*6200*/  S2UR UR4, SR_CgaCtaId ;  /* 0x00000000000479c3 */ /* 0x000e700000008800 */
[----:B------:R-:W-:Y:S01]  /*6210*/  BAR.SYNC.DEFER_BLOCKING 0x6, 0xa0 ;  /* 0x0182800000007b1d */ /* 0x000fe20000010000 */
[C---:B------:R-:W-:Y:S01]  /*6220*/  IMAD.SHL.U32 R6, R92.reuse, 0x40, RZ ;  /* 0x000000405c067824 */ /* 0x040fe200078e00ff */
[C---:B------:R-:W-:Y:S01]  /*6230*/  LOP3.LUT R93, R92.reuse, 0x60, RZ, 0xc0, !PT ;  /* 0x000000605c5d7812 */ /* 0x040fe200078ec0ff */
[----:B------:R-:W-:-:S02]  /*6240*/  IMAD.SHL.U32 R91, R92, 0x20, RZ ;  /* 0x000000205c5b7824 */ /* 0x000fc400078e00ff */
[----:B------:R-:W-:Y:S02]  /*6250*/  HFMA2 R90, -RZ, RZ, 0, 0 ;  /* 0x00000000ff5a7431 */ /* 0x000fe400000001ff */
[----:B------:R-:W-:Y:S01]  /*6260*/  IMAD.SHL.U32 R5, R92, 0x2, RZ ;  /* 0x000000025c057824 */ /* 0x000fe200078e00ff */
[----:B------:R-:W-:Y:S01]  /*6270*/  UMOV UR49, 0x400 ;  /* 0x0000040000317882 */ /* 0x000fe20000000000 */
[----:B------:R-:W2:Y:S01]  /*6280*/  LDC.64 R84, c[0x0][0x9b0] ;  /* 0x00026c00ff547b82 */ /* 0x000ea20000000a00 */
[----:B------:R-:W-:Y:S01]  /*6290*/  LOP3.LUT R4, R6, 0x180, RZ, 0xc0, !PT ;  /* 0x0000018006047812 */ /* 0x000fe200078ec0ff */
[----:B------:R-:W-:Y:S01]  /*62a0*/  IMAD.U32 R37, R92, 0x10000, RZ ;  /* 0x000100005c257824 */ /* 0x000fe200078e00ff */
[----:B------:R-:W-:Y:S01]  /*62b0*/  LOP3.LUT R91, R91, 0xc00, RZ, 0xc0, !PT ;  /* 0x00000c005b5b7812 */ /* 0x000fe200078ec0ff */
[----:B------:R-:W-:Y:S01]  /*62c0*/  IMAD.MOV.U32 R36, RZ, RZ, RZ ;  /* 0x000000ffff247224 */ /* 0x000fe200078e00ff */
[----:B------:R-:W-:Y:S01]  /*62d0*/  LOP3.LUT R5, R4, 0x20, R5, 0xf8, !PT ;  /* 0x0000002004057812 */ /* 0x000fe200078ef805 */
[C---:B------:R-:W-:Y:S01]  /*62e0*/  IMAD.SHL.U32 R4, R92.reuse, 0x8, RZ ;  /* 0x000000085c047824 */ /* 0x040fe200078e00ff */
[----:B------:R-:W-:Y:S01]  /*62f0*/  LOP3.LUT R91, R91, 0x40, R6, 0xf8, !PT ;  /* 0x000000405b5b7812 */ /* 0x000fe200078ef806 */
[----:B------:R-:W3:Y:S01]  /*6300*/  LDC.64 R74, c[0x0][0x9a8] ;  /* 0x00026a00ff4a7b82 */ /* 0x000ee20000000a00 */
[----:B------:R-:W-:-:S02]  /*6310*/  LOP3.LUT R92, R92, 0x2, RZ, 0xc0, !PT ;  /* 0x000000025c5c7812 */ /* 0x000fc400078ec0ff */
[----:B------:R-:W-:Y:S02]  /*6320*/  CS2R R88, SRZ ;  /* 0x0000000000587805 */ /* 0x000fe4000001ff00 */
[----:B------:R-:W-:Y:S01]  /*6330*/  LOP3.LUT R4, R5, 0x30, R4, 0x78, !PT ;  /* 0x0000003005047812 */ /* 0x000fe200078e7804 */
[----:B------:R-:W-:Y:S01]  /*6340*/  IMAD.MOV.U32 R87, RZ, RZ, RZ ;  /* 0x000000ffff577224 */ /* 0x000fe200078e00ff */
[----:B------:R-:W-:Y:S01]  /*6350*/  LOP3.LUT R91, R91, 0x200, R6, 0xf8, !PT ;  /* 0x000002005b5b7812 */ /* 0x000fe200078ef806 */
[----:B------:R-:W4:Y:S01]  /*6360*/  LDCU UR60, c[0x0][0x370] ;  /* 0x00006e00ff3c77ac */ /* 0x000f220008000800 */
[----:B------:R-:W-:Y:S02]  /*6370*/  LOP3.LUT R37, R37, 0x600000, RZ, 0xc0, !PT ;  /* 0x0060000025257812 */ /* 0x000fe400078ec0ff */
[----:B------:R-:W-:Y:S01]  /*6380*/  LOP3.LUT R91, R91, R4, RZ, 0xfc, !PT ;  /* 0x000000045b5b7212 */ /* 0x000fe200078efcff */
[----:B-1----:R-:W-:Y:S01]  /*6390*/  ULEA UR49, UR4, UR49, 0x18 ;  /* 0x0000003104317291 */ /* 0x002fe2000f8ec0ff */
[----:B------:R-:W-:Y:S01]  /*63a0*/  IADD3 R106, PT, PT, -R92, RZ, RZ ;  /* 0x000000ff5c6a7210 */ /* 0x000fe20007ffe1ff */
[----:B------:R-:W1:Y:S01]  /*63b0*/  LDCU.128 UR4, c[0x0][0xb80] ;  /* 0x00017000ff0477ac */ /* 0x000e620008000c00 */
[----:B------:R-:W2:Y:S06]  /*63c0*/  LDCU UR48, c[0x0][0xc0c] ;  /* 0x00018180ff3077ac */ /* 0x000eac0008000800 */
[----:B------:R-:W4:Y:S01]  /*63d0*/  LDS R2, [UR49+0x2a0] ;  /* 0x0002a031ff027984 */ /* 0x000f220008000800 */
[----:B------:R-:W2:Y:S01]  /*63e0*/  LDCU UR38, c[0x0][0xc30] ;  /* 0x00018600ff2677ac */ /* 0x000ea20008000800 */
[----:B------:R-:W2:Y:S01]  /*63f0*/  LDCU.64 UR54, c[0x0][0x988] ;  /* 0x00013100ff3677ac */ /* 0x000ea20008000a00 */
[----:B------:R-:W2:Y:S01]  /*6400*/  LDCU.64 UR46, c[0x0][0xc28] ;  /* 0x00018500ff2e77ac */ /* 0x000ea20008000a00 */
[----:B-1----:R-:W-:Y:S01]  /*6410*/  IMAD.U32 R104, RZ, RZ, UR4 ;  /* 0x00000004ff687e24 */ /* 0x002fe2000f8e00ff */
[----:B------:R-:W-:Y:S01]  /*6420*/  MOV R101, UR7 ;  /* 0x0000000700657c02 */ /* 0x000fe20008000f00 */
[----:B------:R-:W-:Y:S01]  /*6430*/  IMAD.U32 R103, RZ, RZ, UR5 ;  /* 0x00000005ff677e24 */ /* 0x000fe2000f8e00ff */
[----:B------:R-:W1:Y:S01]  /*6440*/  LDCU.64 UR62, c[0x0][0x990] ;  /* 0x00013200ff3e77ac */ /* 0x000e620008000a00 */
[----:B------:R-:W-:Y:S01]  /*6450*/  IMAD.U32 R102, RZ, RZ, UR6 ;  /* 0x00000006ff667e24 */ /* 0x000fe2000f8e00ff */
[----:B------:R-:W2:Y:S01]  /*6460*/  LDCU.128 UR4, c[0x0][0xb90] ;  /* 0x00017200ff0477ac */ /* 0x000ea20008000c00 */
[----:B------:R-:W1:Y:S01]  /*6470*/  LDCU.128 UR56, c[0x0][0xc10] ;  /* 0x00018200ff3877ac */ /* 0x000e620008000c00 */
[----:B------:R-:W1:Y:S01]  /*6480*/  LDCU UR53, c[0x0][0x374] ;  /* 0x00006e80ff3577ac */ /* 0x000e620008000800 */
[----:B--2---:R-:W-:Y:S01]  /*6490*/  IMAD.U32 R100, RZ, RZ, UR4 ;  /* 0x00000004ff647e24 */ /* 0x004fe2000f8e00ff */
[----:B------:R-:W-:Y:S01]  /*64a0*/  UIADD3 UR4, UPT, UPT, UR49, 0x2400, URZ ;  /* 0x0000240031047890 */ /* 0x000fe2000fffe0ff */
[----:B------:R-:W-:Y:S01]  /*64b0*/  IMAD.U32 R99, RZ, RZ, UR5 ;  /* 0x00000005ff637e24 */ /* 0x000fe2000f8e00ff */
[----:B------:R-:W-:Y:S01]  /*64c0*/  UIADD3 UR5, UPT, UPT, UR49, 0x400, URZ ;  /* 0x0000040031057890 */ /* 0x000fe2000fffe0ff */
[C---:B----4-:R-:W-:Y:S01]  /*64d0*/  IADD3 R3, PT, PT, R2.reuse, 0x80, RZ ;  /* 0x0000008002037810 */ /* 0x050fe20007ffe0ff */
[----:B------:R-:W-:Y:S01]  /*64e0*/  IMAD.U32 R97, RZ, RZ, UR7 ;  /* 0x00000007ff617e24 */ /* 0x000fe2000f8e00ff */
[----:B------:R-:W-:Y:S01]  /*64f0*/  LOP3.LUT R2, R2, 0xffff, RZ, 0xc0, !PT ;  /* 0x0000ffff02027812 */ /* 0x000fe200078ec0ff */
[----:B------:R-:W-:Y:S01]  /*6500*/  IMAD.U32 R107, RZ, RZ, UR4 ;  /* 0x00000004ff6b7e24 */ /* 0x000fe2000f8e00ff */
[----:B------:R-:W-:Y:S01]  /*6510*/  LOP3.LUT R3, R3, 0xffff, RZ, 0xc0, !PT ;  /* 0x0000ffff03037812 */ /* 0x000fe200078ec0ff */
[----:B------:R-:W-:Y:S01]  /*6520*/  IMAD.U32 R96, RZ, RZ, UR5 ;  /* 0x00000005ff607e24 */ /* 0x000fe2000f8e00ff */
[----:B------:R-:W-:-:S03]  /*6530*/  MOV R98, UR6 ;  /* 0x0000000600627c02 */ /* 0x000fc60008000f00 */
[----:B-1-3--:R2:W-:Y:S04]  /*6540*/  STL.64 [R1], R2 ;  /* 0x0000000201007387 */ /* 0x00a5e80000100a00 */
.L_x_128:
[----:B--2---:R-:W-:Y:S04]  /*6550*/  SHF.L.U32 R3, R89, 0x1f, RZ ;  /* 0x0000001f59037819 */ /* 0x004fe800000006ff */
[----:B-1----:R-:W1:Y:S02]  /*6560*/  SYNCS.PHASECHK.TRANS64.TRYWAIT P0, [UR49+0x250], R3 ;  /* 0x00025003ff0075a7 */ /* 0x002e640008001131 */
[----:B-1----:R-:W-:Y:S05]  /*6570*/  @!P0 BRA `(.L_x_102) ;  /* 0x0000003c00648947 */ /* 0x002fea0003800000 */
.L_x_222:
[----:B------:R-:W2:Y:S01]  /*6580*/  LDS.128 R4, [UR49+0x290] ;  /* 0x00029031ff047984 */ /* 0x000ea20008000c00 */
[----:B------:R-:W-:Y:S01]  /*6590*/  UIADD3 UR4, UPT, UPT, UR49, 0x258, URZ ;  /* 0x0000025831047890 */ /* 0x000fe2000fffe0ff */
[----:B------:R-:W-:Y:S01]  /*65a0*/  IMAD R2, R36, 0x4, R1 ;  /* 0x0000000424027824 */ /* 0x000fe200078e0201 */
[----:B------:R-:W-:Y:S01]  /*65b0*/  UISETP.GE.AND UP0, UPT, UR39, 0x1, UPT ;  /* 0x000000012700788c */ /* 0x000fe2000bf06270 */
[----:B------:R-:W-:Y:S01]  /*65c0*/  @!PT LDS RZ, [RZ] ;  /* 0x00000000fffff984 */ /* 0x000fe20000000800 */
[----:B------:R-:W-:Y:S01]  /*65d0*/  @!PT LDS RZ, [RZ] ;  /* 0x00000000fffff984 */ /* 0x000fe20000000800 */
[----:B------:R-:W-:Y:S01]  /*65e0*/  @!PT LDS RZ, [RZ] ;  /* 0x00000000fffff984 */ /* 0x000fe20000000800 */
[----:B------:R-:W-:Y:S01]  /*65f0*/  @!PT LDS RZ, [RZ] ;  /* 0x00000000fffff984 */ /* 0x000fe20000000800 */
[----:B------:R3:W-:Y:S06]  /*6600*/  MEMBAR.ALL.CTA ;  /* 0x0000000000007992 */ /* 0x0007ec0000008000 */
[----:B---3--:R-:W3:Y:S01]  /*6610*/  FENCE.VIEW.ASYNC.S ;  /* 0x00000000000073c6 */ /* 0x008ee20000000000 */
[----:B------:R-:W-:Y:S09]  /*6620*/  UPRMT UR4, URZ, 0x654, UR4 ;  /* 0x00000654ff047896 */ /* 0x000ff20008000004 */
[----:B---3--:R-:W-:Y:S01]  /*6630*/  SYNCS.ARRIVE.TRANS64.RED.A1T0 RZ, [UR4], RZ ;  /* 0x000000ffffff79a7 */ /* 0x008fe20008100404 */
[----:B------:R-:W5:Y:S01]  /*6640*/  LDL R2, [R2] ;  /* 0x0000000002027983 */ /* 0x000f620000100800 */
[----:B--2---:R-:W-:Y:S11]  /*6650*/  LOP3.LUT P0, RZ, R6, 0x1, RZ, 0xc0, !PT ;  /* 0x0000000106ff7812 */ /* 0x004ff6000780c0ff */
[----:B------:R-:W-:Y:S02]  /*6660*/  @!UPT UIADD3 URZ, UPT, UPT, URZ, URZ, URZ ;  /* 0x000000fffffff290 */ /* 0x000fe4000fffe0ff */
[----:B------:R-:W-:Y:S01]  /*6670*/  VOTEU.ANY UP1, P0 ;  /* 0x0000000000ff7886 */ /* 0x000fe20000020100 */
[----:B------:R-:W-:Y:S01]  /*6680*/  PLOP3.LUT P0, PT, PT, PT, UP1, 0x80, 0x8 ;  /* 0x000000000008781c */ /* 0x000fe20003f0f018 */
[----:B------:R-:W-:Y:S11]  /*6690*/  UP2UR UR52, UPR, URZ, 0x2 ;  /* 0x00000002ff347883 */ /* 0x000ff60008000000 */
[----:B------:R-:W-:Y:S01]  /*66a0*/  @!UPT UIADD3 URZ, UPT, UPT, URZ, URZ, URZ ;  /* 0x000000fffffff290 */ /* 0x000fe2000fffe0ff */
[----:B-1----:R-:W-:Y:S02]  /*66b0*/  @P0 MOV R3, R4 ;  /* 0x0000000400030202 */ /* 0x002fe40000000f00 */
[----:B------:R-:W-:Y:S02]  /*66c0*/  @P0 LOP3.LUT R0, R5, 0xffff, RZ, 0xc0, !PT ;  /* 0x0000ffff05000812 */ /* 0x000fe400078ec0ff */
[----:B------:R-:W-:Y:S02]  /*66d0*/  @P0 R2UR UR5, R3 ;  /* 0x00000000030502ca */ /* 0x000fe400000e0000 */
[----:B------:R-:W-:Y:S11]  /*66e0*/  @P0 R2UR UR4, R0 ;  /* 0x00000000000402ca */ /* 0x000ff600000e0000 */
[----:B------:R-:W-:Y:S02]  /*66f0*/  @UP1 UMOV UR37, UR5 ;  /* 0x0000000500251c82 */ /* 0x000fe40008000000 */
[----:B------:R-:W-:Y:S01]  /*6700*/  @UP1 UMOV UR36, UR4 ;  /* 0x0000000400241c82 */ /* 0x000fe20008000000 */
[----:B------:R-:W-:Y:S05]  /*6710*/  BRA.U !UP0, `(.L_x_103) ;  /* 0x0000000108cc7547 */ /* 0x000fea000b800000 */
[----:B------:R-:W1:Y:S01]  /*6720*/  LDCU UR9, c[0x0][0xc20] ;  /* 0x00018400ff0977ac */ /* 0x000e620008000800 */
[----:B------:R-:W-:Y:S02]  /*6730*/  UIMAD.WIDE.U32 UR4, UR53, UR59, URZ ;  /* 0x0000003b350472a5 */ /* 0x000fe4000f8e00ff */
[----:B------:R-:W-:Y:S02]  /*6740*/  UIMAD.WIDE.U32 UR6, UR60, UR56, URZ ;  /* 0x000000383c0672a5 */ /* 0x000fe4000f8e00ff */
[----:B------:R-:W-:Y:S02]  /*6750*/  UIMAD.WIDE.U32 UR10, UR36, UR59, URZ ;  /* 0x0000003b240a72a5 */ /* 0x000fe4000f8e00ff */
[----:B------:R-:W-:Y:S02]  /*6760*/  UISETP.NE.AND UP0, UPT, UR58, 0x1, UPT ;  /* 0x000000013a00788c */ /* 0x000fe4000bf05270 */
[----:B------:R-:W-:Y:S02]  /*6770*/  UISETP.NE.AND UP1, UPT, UR48, 0x1, UPT ;  /* 0x000000013000788c */ /* 0x000fe4000bf25270 */
[----:B------:R-:W-:Y:S02]  /*6780*/  UISETP.NE.AND UP2, UPT, UR39, 0x1, UPT ;  /* 0x000000012700788c */ /* 0x000fe4000bf45270 */
[----:B------:R-:W-:Y:S01]  /*6790*/  UIMAD.WIDE.U32 UR12, UR37, UR56, URZ ;  /* 0x00000038250c72a5 */ /* 0x000fe2000f8e00ff */
[----:B------:R-:W-:Y:S01]  /*67a0*/  UMOV UR4, UR5 ;  /* 0x0000000500047c82 */ /* 0x000fe20008000000 */
[----:B------:R-:W-:Y:S01]  /*67b0*/  UMOV UR6, UR11 ;  /* 0x0000000b00067c82 */ /* 0x000fe20008000000 */
[----:B-1----:R-:W-:Y:S03]  /*67c0*/  USHF.R.U32.HI UR8, URZ, UR9, UR4 ;  /* 0x00000009ff087299 */ /* 0x002fe60008011604 */
[----:B------:R-:W-:Y:S02]  /*67d0*/  UMOV UR4, UR7 ;  /* 0x0000000700047c82 */ /* 0x000fe40008000000 */
[----:B------:R-:W-:Y:S02]  /*67e0*/  USHF.R.U32.HI UR5, URZ, UR57, UR4 ;  /* 0x00000039ff057299 */ /* 0x000fe40008011604 */
[----:B------:R-:W-:Y:S02]  /*67f0*/  USEL UR4, UR53, UR8, !UP0 ;  /* 0x0000000835047287 */ /* 0x000fe4000c000000 */
[----:B------:R-:W-:Y:S02]  /*6800*/  USHF.R.U32.HI UR8, URZ, UR9, UR6 ;  /* 0x00000009ff087299 */ /* 0x000fe40008011606 */
[----:B------:R-:W-:Y:S02]  /*6810*/  UIMAD.WIDE.U32 UR6, UR4, UR46, URZ ;  /* 0x0000002e040672a5 */ /* 0x000fe4000f8e00ff */
[----:B------:R-:W-:Y:S02]  /*6820*/  USEL UR9, UR60, UR5, !UP1 ;  /* 0x000000053c097287 */ /* 0x000fe4000c800000 */
[----:B------:R-:W-:Y:S02]  /*6830*/  USEL UR8, UR36, UR8, !UP0 ;  /* 0x0000000824087287 */ /* 0x000fe4000c000000 */
[----:B------:R-:W-:Y:S01]  /*6840*/  UIMAD.WIDE.U32 UR10, UR9, UR46, URZ ;  /* 0x0000002e090a72a5 */ /* 0x000fe2000f8e00ff */
[----:B------:R-:W-:Y:S01]  /*6850*/  UMOV UR6, UR7 ;  /* 0x0000000700067c82 */ /* 0x000fe20008000000 */
[----:B------:R-:W-:Y:S01]  /*6860*/  UMOV UR5, UR13 ;  /* 0x0000000d00057c82 */ /* 0x000fe20008000000 */
[----:B------:R-:W-:Y:S02]  /*6870*/  @UP2 USHF.R.U32.HI UR4, URZ, UR47, UR6 ;  /* 0x0000002fff042299 */ /* 0x000fe40008011606 */
[----:B------:R-:W-:Y:S02]  /*6880*/  USHF.R.U32.HI UR5, URZ, UR57, UR5 ;  /* 0x00000039ff057299 */ /* 0x000fe40008011605 */
[----:B------:R-:W-:Y:S02]  /*6890*/  UIMAD UR4, UR39, UR4, URZ ;  /* 0x00000004270472a4 */ /* 0x000fe4000f8e02ff */
[----:B------:R-:W-:Y:S02]  /*68a0*/  USEL UR5, UR37, UR5, !UP1 ;  /* 0x0000000525057287 */ /* 0x000fe4000c800000 */
[----:B------:R-:W-:Y:S01]  /*68b0*/  UISETP.GE.AND UP0, UPT, UR8, UR4, UPT ;  /* 0x000000040800728c */ /* 0x000fe2000bf06270 */
[----:B------:R-:W-:Y:S01]  /*68c0*/  UMOV UR6, UR11 ;  /* 0x0000000b00067c82 */ /* 0x000fe20008000000 */
[----:B------:R-:W-:Y:S02]  /*68d0*/  UIMAD.WIDE.U32 UR10, UR8, UR46, URZ ;  /* 0x0000002e080a72a5 */ /* 0x000fe4000f8e00ff */
[----:B------:R-:W-:Y:S04]  /*68e0*/  @UP2 USHF.R.U32.HI UR9, URZ, UR47, UR6 ;  /* 0x0000002fff092299 */ /* 0x000fe80008011606 */
[----:B------:R-:W-:Y:S01]  /*68f0*/  UIMAD UR6, UR39, UR9, URZ ;  /* 0x00000009270672a4 */ /* 0x000fe2000f8e02ff */
[----:B------:R-:W-:Y:S03]  /*6900*/  UMOV UR4, UR11 ;  /* 0x0000000b00047c82 */ /* 0x000fe60008000000 */
[----:B------:R-:W-:Y:S02]  /*6910*/  UISETP.GE.OR UP0, UPT, UR5, UR6, UP0 ;  /* 0x000000060500728c */ /* 0x000fe40008706670 */
[----:B------:R-:W-:Y:S02]  /*6920*/  USHF.R.U32.HI UR4, URZ, UR47, UR4 ;  /* 0x0000002fff047299 */ /* 0x000fe40008011604 */
[----:B------:R-:W-:Y:S02]  /*6930*/  UIMAD.WIDE.U32 UR6, UR5, UR46, URZ ;  /* 0x0000002e050672a5 */ /* 0x000fe4000f8e00ff */
[----:B------:R-:W-:Y:S02]  /*6940*/  USEL UR11, UR8, UR4, !UP2 ;  /* 0x00000004080b7287 */ /* 0x000fe4000d000000 */
[----:B------:R-:W-:Y:S02]  /*6950*/  UIADD3 UR6, UPT, UPT, -UR5, URZ, URZ ;  /* 0x000000ff05067290 */ /* 0x000fe4000fffe1ff */
[----:B------:R-:W-:Y:S02]  /*6960*/  UIADD3 UR10, UPT, UPT, -UR11, URZ, URZ ;  /* 0x000000ff0b0a7290 */ /* 0x000fe4000fffe1ff */
[----:B------:R-:W-:Y:S02]  /*6970*/  UIMAD UR6, UR48, UR6, UR37 ;  /* 0x00000006300672a4 */ /* 0x000fe4000f8e0225 */
[----:B------:R-:W-:Y:S01]  /*6980*/  UIMAD UR10, UR39, UR10, UR8 ;  /* 0x0000000a270a72a4 */ /* 0x000fe2000f8e0208 */
[----:B------:R-:W-:Y:S01]  /*6990*/  @!UP0 UMOV UR4, UR7 ;  /* 0x0000000700048c82 */ /* 0x000fe20008000000 */
[----:B------:R-:W-:Y:S02]  /*69a0*/  UIADD3 UR7, UPT, UPT, -UR8, URZ, URZ ;  /* 0x000000ff08077290 */ /* 0x000fe4000fffe1ff */
[----:B------:R-:W-:Y:S04]  /*69b0*/  @!UP0 USHF.R.U32.HI UR4, URZ, UR47, UR4 ;  /* 0x0000002fff048299 */ /* 0x000fe80008011604 */
[----:B------:R-:W-:Y:S04]  /*69c0*/  @!UP0 USEL UR4, UR5, UR4, !UP2 ;  /* 0x0000000405048287 */ /* 0x000fe8000d000000 */
[----:B------:R-:W-:Y:S02]  /*69d0*/  @!UP0 UIMAD UR9, UR9, UR10, UR4 ;  /* 0x0000000a090982a4 */ /* 0x000fe4000f8e0204 */
[----:B------:R-:W-:Y:S02]  /*69e0*/  @!UP0 UIADD3 UR10, UPT, UPT, UR11, -UR4, URZ ;  /* 0x800000040b0a8290 */ /* 0x000fe4000fffe0ff */
[----:B------:R-:W-:Y:S02]  /*69f0*/  UIMAD UR4, UR58, UR7, UR36 ;  /* 0x000000073a0472a4 */ /* 0x000fe4000f8e0224 */
[----:B------:R-:W-:Y:S03]  /*6a00*/  @!UP0 UIMAD UR8, UR10, UR39, UR5 ;  /* 0x000000270a0882a4 */ /* 0x000fe6000f8e0205 */
[----:B------:R-:W-:Y:S02]  /*6a10*/  @!UP0 UMOV UR5, UR9 ;  /* 0x0000000900058c82 */ /* 0x000fe40008000000 */
[----:B------:R-:W-:Y:S02]  /*6a20*/  UIMAD UR37, UR5, UR48, UR6 ;  /* 0x00000030052572a4 */ /* 0x000fe4000f8e0206 */
[----:B------:R-:W-:Y:S11]  /*6a30*/  UIMAD UR36, UR8, UR58, UR4 ;  /* 0x0000003a082472a4 */ /* 0x000ff6000f8e0204 */
[----:B------:R-:W-:Y:S01]  /*6a40*/  @!UPT UIADD3 URZ, UPT, UPT, URZ, URZ, URZ ;  /* 0x000000fffffff290 */ /* 0x000fe2000fffe0ff */
.L_x_103:
[----:B------:R-:W-:Y:S01]  /*6a50*/  UISETP.NE.AND UP0, UPT, UR38, 0x1, UPT ;  /* 0x000000012600788c */ /* 0x000fe2000bf05270 */
[----:B------:R-:W-:Y:S01]  /*6a60*/  @P0 SHF.R.U32.HI R4, RZ, 0x10, R5 ;  /* 0x00000010ff040819 */ /* 0x000fe20000011605 */
[----:B------:R-:W-:Y:S02]  /*6a70*/  UIADD3 UR11, UPT, UPT, UR49, 0x400, URZ ;  /* 0x00000400310b7890 */ /* 0x000fe4000fffe0ff */
[----:B------:R-:W-:Y:S01]  /*6a80*/  USHF.L.U32 UR41, UR24, 0x7, URZ ;  /* 0x0000000718297899 */ /* 0x000fe200080006ff */
[----:B------:R-:W-:Y:S06]  /*6a90*/  @P0 R2UR UR61, R4 ;  /* 0x00000000043d02ca */ /* 0x000fec00000e0000 */
[----:B------:R-:W1:Y:S01]  /*6aa0*/  @!UP0 LDCU.128 UR12, c[0x0][0xc10] ;  /* 0x00018200ff0c87ac */ /* 0x000e620008000c00 */
[----:B------:R-:W2:Y:S01]  /*6ab0*/  @!UP0 LDCU UR5, c[0x0][0xc0c] ;  /* 0x00018180ff0587ac */ /* 0x000ea20008000800 */
[----:B------:R-:W3:Y:S01]  /*6ac0*/  @!UP0 LDCU UR10, c[0x0][0xc20] ;  /* 0x00018400ff0a87ac */ /* 0x000ee20008000800 */
[----:B-1----:R-:W-:Y:S02]  /*6ad0*/  UIMAD.WIDE.U32 UR8, UR37, UR12, URZ ;  /* 0x0000000c250872a5 */ /* 0x002fe4000f8e00ff */
[----:B------:R-:W-:Y:S02]  /*6ae0*/  UIMAD.WIDE.U32 UR6, UR36, UR15, URZ ;  /* 0x0000000f240672a5 */ /* 0x000fe4000f8e00ff */
[----:B------:R-:W-:Y:S03]  /*6af0*/  @!UP0 UISETP.NE.AND UP1, UPT, UR14, 0x1, UPT ;  /* 0x000000010e00888c */ /* 0x000fe6000bf25270 */
[----:B------:R-:W-:Y:S01]  /*6b00*/  @!UP0 UMOV UR4, UR9 ;  /* 0x0000000900048c82 */ /* 0x000fe20008000000 */
[----:B--2---:R-:W-:Y:S02]  /*6b10*/  @!UP0 UISETP.NE.AND UP2, UPT, UR5, 0x1, UPT ;  /* 0x000000010500888c */ /* 0x004fe4000bf45270 */
[----:B------:R-:W-:Y:S01]  /*6b20*/  @!UP0 USHF.R.U32.HI UR4, URZ, UR13, UR4 ;  /* 0x0000000dff048299 */ /* 0x000fe20008011604 */
[----:B------:R-:W-:Y:S02]  /*6b30*/  @!UP0 UMOV UR6, UR7 ;  /* 0x0000000700068c82 */ /* 0x000fe40008000000 */
[----:B---3--:R-:W-:Y:S02]  /*6b40*/  @!UP0 USHF.R.U32.HI UR6, URZ, UR10, UR6 ;  /* 0x0000000aff068299 */ /* 0x008fe40008011606 */
[----:B------:R-:W-:Y:S02]  /*6b50*/  @!UP0 USEL UR7, UR37, UR4, !UP2 ;  /* 0x0000000425078287 */ /* 0x000fe4000d000000 */
[----:B------:R-:W-:Y:S04]  /*6b60*/  @!UP0 USEL UR6, UR36, UR6, !UP1 ;  /* 0x0000000624068287 */ /* 0x000fe8000c800000 */
[----:B------:R-:W-:Y:S02]  /*6b70*/  @!UP0 UIADD3 UR4, UPT, UPT, -UR7, UR6, URZ ;  /* 0x0000000607048290 */ /* 0x000fe4000fffe1ff */
[----:B------:R-:W-:Y:S02]  /*6b80*/  @!UP0 UIADD3 UR6, UPT, UPT, UR7, -UR6, URZ ;  /* 0x8000000607068290 */ /* 0x000fe4000fffe0ff */
[----:B------:R-:W-:Y:S02]  /*6b90*/  @!UP0 UIMAD UR37, UR4, UR5, UR37 ;  /* 0x00000005042582a4 */ /* 0x000fe4000f8e0225 */
[----:B------:R-:W-:Y:S02]  /*6ba0*/  @!UP0 UIMAD UR36, UR6, UR14, UR36 ;  /* 0x0000000e062482a4 */ /* 0x000fe4000f8e0224 */
[----:B------:R-:W-:Y:S09]  /*6bb0*/  ULOP3.LUT UP0, URZ, UR11, 0x1b0, URZ, 0xc0, !UPT ;  /* 0x000001b00bff7892 */ /* 0x000ff2000f80c0ff */
[----:B------:R-:W-:Y:S05]  /*6bc0*/  BRA.U !UP0, `(.L_x_104) ;  /* 0x0000000108407547 */ /* 0x000fea000b800000 */
[----:B------:R-:W1:Y:S01]  /*6bd0*/  LDCU.64 UR8, c[0x4][0x80] ;  /* 0x01001000ff0877ac */ /* 0x000e620008000a00 */
[----:B------:R-:W-:Y:S01]  /*6be0*/  MOV R15, 0x0 ;  /* 0x00000000000f7802 */ /* 0x000fe20000000f00 */
[----:B------:R-:W-:Y:S02]  /*6bf0*/  HFMA2 R12, -RZ, RZ, 0, 5.9604644775390625e-08 ;  /* 0x00000001ff0c7431 */ /* 0x000fe400000001ff */
[----:B------:R-:W-:Y:S02]  /*6c00*/  IMAD.MOV.U32 R8, RZ, RZ, 0x70 ;  /* 0x00000070ff087424 */ /* 0x000fe400078e00ff */
[----:B------:R-:W-:Y:S01]  /*6c10*/  IMAD.MOV.U32 R13, RZ, RZ, RZ ;  /* 0x000000ffff0d7224 */ /* 0x000fe200078e00ff */
[----:B------:R-:W2:Y:S01]  /*6c20*/  LDCU.64 UR6, c[0x4][0x88] ;  /* 0x01001100ff0677ac */ /* 0x000ea20008000a00 */
[----:B------:R-:W3:Y:S01]  /*6c30*/  LDC.64 R14, c[0x4][R15] ;  /* 0x010000000f0e7b82 */ /* 0x000ee20000000a00 */
[----:B------:R-:W4:Y:S01]  /*6c40*/  LDCU.64 UR4, c[0x4][0x8] ;  /* 0x01000100ff0477ac */ /* 0x000f220008000a00 */
[----:B-1----:R-:W-:Y:S01]  /*6c50*/  MOV R5, UR9 ;  /* 0x0000000900057c02 */ /* 0x002fe20008000f00 */
[----:B------:R-:W-:Y:S01]  /*6c60*/  IMAD.U32 R4, RZ, RZ, UR8 ;  /* 0x00000008ff047e24 */ /* 0x000fe2000f8e00ff */
[----:B--2---:R-:W-:Y:S01]  /*6c70*/  MOV R7, UR7 ;  /* 0x0000000700077c02 */ /* 0x004fe20008000f00 */
[----:B------:R-:W-:Y:S01]  /*6c80*/  IMAD.U32 R6, RZ, RZ, UR6 ;  /* 0x00000006ff067e24 */ /* 0x000fe2000f8e00ff */
[----:B----4-:R-:W-:Y:S01]  /*6c90*/  MOV R11, UR5 ;  /* 0x00000005000b7c02 */ /* 0x010fe20008000f00 */
[----:B------:R-:W-:Y:S02]  /*6ca0*/  IMAD.U32 R10, RZ, RZ, UR4 ;  /* 0x00000004ff0a7e24 */ /* 0x000fe4000f8e00ff */
[----:B------:R-:W-:Y:S07]  /*6cb0*/  LEPC R20, `(.L_x_104) ;  /* 0x000000001014794e */ /* 0x000fee0000000000 */
[----:B---3-5:R-:W-:Y:S05]  /*6cc0*/  CALL.ABS.NOINC R14 ;  /* 0x000000000e007343 */ /* 0x028fea0003c00000 */
.L_x_104:
[----:B------:R-:W-:Y:S01]  /*6cd0*/  LOP3.LUT P0, RZ, R107, 0x1b0, RZ, 0xc0, !PT ;  /* 0x000001b06bff7812 */ /* 0x000fe2000780c0ff */
[----:B------:R-:W-:Y:S11]  /*6ce0*/  BSSY.RECONVERGENT B6, `(.L_x_105) ;  /* 0x0000013000067945 */ /* 0x000ff60003800200 */
[----:B------:R-:W-:Y:S01]  /*6cf0*/  @!UPT UIADD3 URZ, UPT, UPT, URZ, URZ, URZ ;  /* 0x000000fffffff290 */ /* 0x000fe2000fffe0ff */
[----:B------:R-:W-:Y:S05]  /*6d00*/  @!P0 BRA `(.L_x_106) ;  /* 0x0000000000408947 */ /* 0x000fea0003800000 */
        /* <DEDUP_REMOVED lines=16> */
.L_x_106:
[----:B------:R-:W-:Y:S05]  /*6e10*/  BSYNC.RECONVERGENT B6 ;  /* 0x0000000000067941 */ /* 0x000fea0003800200 */
.L_x_105:
[----:B------:R-:W-:Y:S01]  /*6e20*/  R2UR UR4, R105 ;  /* 0x00000000690472ca */ /* 0x000fe200000e0000 */
[----:B------:R-:W-:Y:S01]  /*6e30*/  UISETP.NE.U32.AND UP0, UPT, UR62, URZ, UPT ;  /* 0x000000ff3e00728c */ /* 0x000fe2000bf05070 */
[----:B------:R-:W-:Y:S02]  /*6e40*/  ISETP.NE.U32.AND P4, PT, R84, RZ, PT ;  /* 0x000000ff5400720c */ /* 0x000fe40003f85070 */
[----:B------:R-:W-:Y:S01]  /*6e50*/  ISETP.NE.U32.AND P2, PT, RZ, UR54, PT ;  /* 0x00000036ff007c0c */ /* 0x000fe2000bf45070 */
[----:B------:R-:W-:Y:S01]  /*6e60*/  UISETP.NE.AND.EX UP1, UPT, UR63, URZ, UPT, UP0 ;  /* 0x000000ff3f00728c */ /* 0x000fe2000bf25300 */
[----:B------:R-:W-:Y:S01]  /*6e70*/  ISETP.NE.AND.EX P4, PT, R85, RZ, PT, P4 ;  /* 0x000000ff5500720c */ /* 0x000fe20003f85340 */
[----:B------:R-:W-:Y:S01]  /*6e80*/  UPLOP3.LUT UP0, UPT, UPT, UPT, UPT, 0x40, 0x4 ;  /* 0x000000000004789c */ /* 0x000fe20003f0e870 */
[----:B------:R-:W-:Y:S05]  /*6e90*/  ISETP.NE.AND.EX P2, PT, RZ, UR55, PT, P2 ;  /* 0x00000037ff007c0c */ /* 0x000fea000bf45320 */
[----:B------:R-:W-:Y:S06]  /*6ea0*/  UISETP.NE.AND UP2, UPT, UR4, URZ, UPT ;  /* 0x000000ff0400728c */ /* 0x000fec000bf45270 */
[----:B------:R-:W-:Y:S05]  /*6eb0*/  PLOP3.LUT P1, PT, PT, PT, UP2, 0x80, 0x8 ;  /* 0x000000000008781c */ /* 0x000fea0003f2f028 */
[----:B------:R-:W-:Y:S06]  /*6ec0*/  @UP2 UPLOP3.LUT UP0, UPT, UPT, UPT, UP1, 0x80, 0x8 ;  /* 0x000000000008289c */ /* 0x000fec0003f0f010 */
[----:B------:R-:W-:Y:S01]  /*6ed0*/  PLOP3.LUT P0, PT, PT, PT, UP0, 0x80, 0x8 ;  /* 0x000000000008781c */ /* 0x000fe20003f0f008 */
[----:B------:R-:W-:Y:S01]  /*6ee0*/  @!UPT UIADD3 URZ, UPT, UPT, URZ, URZ, URZ ;  /* 0x000000fffffff290 */ /* 0x000fe2000fffe0ff */
[----:B------:R-:W-:Y:S11]  /*6ef0*/  BRA.U !UP1, `(.L_x_107) ;  /* 0x00000001093c7547 */ /* 0x000ff6000b800000 */
[----:B------:R-:W-:Y:S01]  /*6f00*/  UISETP.NE.U32.AND UP0, UPT, UR54, URZ, UPT ;  /* 0x000000ff3600728c */ /* 0x000fe2000bf05070 */
[----:B------:R-:W-:Y:S01]  /*6f10*/  HFMA2 R0, -RZ, RZ, 0, 5.9604644775390625e-08 ;  /* 0x00000001ff007431 */ /* 0x000fe200000001ff */
[----:B------:R-:W1:Y:S01]  /*6f20*/  LDCU.64 UR8, c[0x0][0x358] ;  /* 0x00006b00ff0877ac */ /* 0x000e620008000a00 */
[----:B------:R-:W-:Y:S01]  /*6f30*/  IMAD.MOV.U32 R94, RZ, RZ, 0x1 ;  /* 0x00000001ff5e7424 */ /* 0x000fe200078e00ff */
[----:B------:R-:W-:Y:S06]  /*6f40*/  UISETP.NE.AND.EX UP0, UPT, UR55, URZ, UPT, UP0 ;  /* 0x000000ff3700728c */ /* 0x000fec000bf05300 */
[----:B------:R-:W-:Y:S05]  /*6f50*/  PLOP3.LUT P3, PT, PT, PT, UP0, 0x80, 0x8 ;  /* 0x000000000008781c */ /* 0x000fea0003f6f008 */
[----:B------:R-:W2:Y:S01]  /*6f60*/  @UP0 LDCU.64 UR4, c[0x0][0x988] ;  /* 0x00013100ff0407ac */ /* 0x000ea20008000a00 */
[----:B------:R-:W-:Y:S07]  /*6f70*/  @UP0 UIMAD UR6, UR51, UR62, URZ ;  /* 0x0000003e330602a4 */ /* 0x000fee000f8e02ff */
[----:B------:R-:W-:Y:S01]  /*6f80*/  @!P3 PRMT R94, R0, 0x7610, R94 ;  /* 0x00007610005eb816 */ /* 0x000fe2000000005e */
[----:B--2---:R-:W-:Y:S06]  /*6f90*/  @UP0 UIMAD.WIDE UR4, UR6, 0x4, UR4 ;  /* 0x00000004060408a5 */ /* 0x004fec000f8e0204 */
[----:B------:R-:W-:Y:S01]  /*6fa0*/  IMAD.U32 R4, RZ, RZ, UR4 ;  /* 0x00000004ff047e24 */ /* 0x000fe2000f8e00ff */
[----:B------:R-:W-:Y:S04]  /*6fb0*/  MOV R5, UR5 ;  /* 0x0000000500057c02 */ /* 0x000fe80008000f00 */
[----:B------:R-:W2:Y:S01]  /*6fc0*/  @!UP0 LDCU UR4, c[0x0][0x980] ;  /* 0x00013000ff0487ac */ /* 0x000ea20008000800 */
[----:B-1---5:R1:W5:Y:S02]  /*6fd0*/  @P3 LDG.E R41, desc[UR8][R4.64] ;  /* 0x0000000804293981 */ /* 0x022364000c1e1900 */
[----:B-12---:R-:W-:Y:S02]  /*6fe0*/  @!P3 IMAD.U32 R41, RZ, RZ, UR4 ;  /* 0x00000004ff29be24 */ /* 0x006fe4000f8e00ff */
.L_x_107:
[----:B------:R-:W-:Y:S05]  /*6ff0*/  @!P4 BRA `(.L_x_108) ;  /* 0x000000000024c947 */ /* 0x000fea0003800000 */
[----:B------:R-:W-:Y:S01]  /*7000*/  ISETP.NE.U32.AND P3, PT, R74, RZ, PT ;  /* 0x000000ff4a00720c */ /* 0x000fe20003f65070 */
[----:B------:R-:W1:Y:S03]  /*7010*/  LDCU.64 UR4, c[0x0][0x358] ;  /* 0x00006b00ff0477ac */ /* 0x000e660008000a00 */
[----:B------:R-:W-:Y:S11]  /*7020*/  ISETP.NE.AND.EX P3, PT, R75, RZ, PT, P3 ;  /* 0x000000ff4b00720c */ /* 0x000ff60003f65330 */
[----:B------:R-:W-:Y:S02]  /*7030*/  @!UPT UIADD3 URZ, UPT, UPT, URZ, URZ, URZ ;  /* 0x000000fffffff290 */ /* 0x000fe4000fffe0ff */
[----:B------:R-:W2:Y:S01]  /*7040*/  @P3 LDC.64 R4, c[0x0][0x9a8] ;  /* 0x00026a00ff043b82 */ /* 0x000ea20000000a00 */
[----:B------:R-:W-:Y:S04]  /*7050*/  @P3 IMAD R0, R84, UR51, RZ ;  /* 0x0000003354003c24 */ /* 0x000fe8000f8e02ff */
[----:B--2---:R-:W-:Y:S05]  /*7060*/  @P3 IMAD.WIDE R4, R0, 0x4, R4 ;  /* 0x0000000400043825 */ /* 0x004fea00078e0204 */
[----:B-1---5:R1:W5:Y:S02]  /*7070*/  @P3 LDG.E R38, desc[UR4][R4.64] ;  /* 0x0000000404263981 */ /* 0x022364000c1e1900 */
[----:B-1----:R-:W2:Y:S02]  /*7080*/  @!P3 LDC R38, c[0x0][0x9a0] ;  /* 0x00026800ff26bb82 */ /* 0x002ea40000000800 */
.L_x_108:
[----:B-----5:R-:W-:Y:S01]  /*7090*/  FSETP.NEU.AND P4, PT, R41, RZ, PT ;  /* 0x000000ff2900720b */ /* 0x020fe20003f8d000 */
[----:B------:R-:W-:Y:S01]  /*70a0*/  USHF.L.U32 UR8, UR50, 0x6, URZ ;  /* 0x0000000632087899 */ /* 0x000fe200080006ff */
[----:B------:R-:W-:Y:S01]  /*70b0*/  SEL R6, RZ, 0xffffffff, P2 ;  /* 0xffffffffff067807 */ /* 0x000fe20001000000 */
[----:B------:R-:W-:Y:S01]  /*70c0*/  BSSY B1, `(.L_x_109) ;  /* 0x000005d000017945 */ /* 0x000fe20003800000 */
[----:B------:R-:W-:Y:S01]  /*70d0*/  LOP3.LUT P3, RZ, R94, 0xff, RZ, 0xc0, !PT ;  /* 0x000000ff5eff7812 */ /* 0x000fe2000786c0ff */
[----:B------:R-:W-:Y:S01]  /*70e0*/  IMAD.MOV.U32 R118, RZ, RZ, 0x1 ;  /* 0x00000001ff767424 */ /* 0x000fe200078e00ff */
[----:B------:R-:W-:Y:S01]  /*70f0*/  @P1 SEL R3, RZ, 0xffffffff, P4 ;  /* 0xffffffffff031807 */ /* 0x000fe20002000000 */
[----:B------:R-:W-:Y:S01]  /*7100*/  IMAD.U32 R111, RZ, RZ, UR8 ;  /* 0x00000008ff6f7e24 */ /* 0x000fe2000f8e00ff */
[----:B------:R-:W-:Y:S01]  /*7110*/  LEA R0, R88, UR49, 0x3 ;  /* 0x0000003158007c11 */ /* 0x000fe2000f8e18ff */
[----:B------:R-:W-:Y:S01]  /*7120*/  IMAD.IADD R39, R37, 0x1, R2 ;  /* 0x0000000125277824 */ /* 0x000fe200078e0202 */
[----:B------:R-:W-:Y:S02]  /*7130*/  @P0 SEL R3, R6, R3, !P3 ;  /* 0x0000000306030207 */ /* 0x000fe40005800000 */
[----:B------:R-:W-:Y:S02]  /*7140*/  CS2R R82, SRZ ;  /* 0x0000000000527805 */ /* 0x000fe4000001ff00 */
[----:B------:R-:W-:Y:S02]  /*7150*/  R2UR UR4, R103 ;  /* 0x00000000670472ca */ /* 0x000fe400000e0000 */
[----:B------:R-:W-:Y:S02]  /*7160*/  CS2R R80, SRZ ;  /* 0x0000000000507805 */ /* 0x000fe4000001ff00 */
[----:B------:R-:W-:Y:S02]  /*7170*/  @P1 LOP3.LUT R3, R3, 0x1, RZ, 0xc0, !PT ;  /* 0x0000000103031812 */ /* 0x000fe400078ec0ff */
[----:B------:R-:W-:Y:S02]  /*7180*/  CS2R R78, SRZ ;  /* 0x00000000004e7805 */ /* 0x000fe4000001ff00 */
[----:B------:R-:W-:Y:S02]  /*7190*/  R2UR UR7, R102 ;  /* 0x00000000660772ca */ /* 0x000fe400000e0000 */
[----:B------:R-:W-:Y:S02]  /*71a0*/  CS2R R76, SRZ ;  /* 0x00000000004c7805 */ /* 0x000fe4000001ff00 */
[----:B------:R-:W-:Y:S02]  /*71b0*/  ISETP.NE.U32.OR P6, PT, R3, 0x1, !P1 ;  /* 0x000000010300780c */ /* 0x000fe40004fc5470 */
[----:B------:R-:W-:Y:S02]  /*71c0*/  R2UR UR11, R104 ;  /* 0x00000000680b72ca */ /* 0x000fe400000e0000 */
[----:B------:R-:W-:Y:S02]  /*71d0*/  R2UR UR6, R100 ;  /* 0x00000000640672ca */ /* 0x000fe400000e0000 */
[----:B------:R-:W-:Y:S01]  /*71e0*/  R2UR UR13, R99 ;  /* 0x00000000630d72ca */ /* 0x000fe200000e0000 */
[----:B------:R-:W-:Y:S01]  /*71f0*/  UIMAD.WIDE.U32 UR4, UR8, UR4, URZ ;  /* 0x00000004080472a5 */ /* 0x000fe2000f8e00ff */
[----:B------:R-:W-:Y:S02]  /*7200*/  LEA R117, R36, UR49, 0x3 ;  /* 0x0000003124757c11 */ /* 0x000fe4000f8e18ff */
[----:B------:R-:W-:Y:S01]  /*7210*/  SHF.L.U32 R4, R90, 0x1f, RZ ;  /* 0x0000001f5a047819 */ /* 0x000fe200000006ff */
[----:B------:R-:W-:Y:S01]  /*7220*/  USHF.R.U32.HI UR5, URZ, UR7, UR5 ;  /* 0x00000007ff057299 */ /* 0x000fe20008011605 */
[----:B------:R-:W-:Y:S02]  /*7230*/  R2UR UR10, R101 ;  /* 0x00000000650a72ca */ /* 0x000fe400000e0000 */
[----:B------:R-:W-:Y:S01]  /*7240*/  @P6 SHF.L.U32 R9, R87, 0x1f, RZ ;  /* 0x0000001f57096819 */ /* 0x000fe200000006ff */
[----:B------:R-:W-:Y:S01]  /*7250*/  UISETP.NE.AND UP0, UPT, UR11, 0x1, UPT ;  /* 0x000000010b00788c */ /* 0x000fe2000bf05270 */
[----:B------:R-:W-:Y:S02]  /*7260*/  R2UR UR12, R97 ;  /* 0x00000000610c72ca */ /* 0x000fe400000e0000 */
[----:B------:R-:W1:Y:S01]  /*7270*/  @P6 SYNCS.PHASECHK.TRANS64.TRYWAIT P1, [R0+URZ+0x220], R9 ;  /* 0x00022009000065a7 */ /* 0x000e6200080211ff */
[----:B------:R-:W-:Y:S01]  /*7280*/  USEL UR5, UR8, UR5, !UP0 ;  /* 0x0000000508057287 */ /* 0x000fe2000c000000 */
[----:B------:R-:W-:Y:S02]  /*7290*/  R2UR UR9, R98 ;  /* 0x00000000620972ca */ /* 0x000fe400000e0000 */
[----:B------:R-:W-:Y:S01]  /*72a0*/  PLOP3.LUT P2, PT, PT, PT, UP1, 0x80, 0x8 ;  /* 0x000000000008781c */ /* 0x000fe20003f4f018 */
[----:B------:R-:W-:Y:S01]  /*72b0*/  UIMAD.WIDE.U32 UR6, UR5, UR6, URZ ;  /* 0x00000006050672a5 */ /* 0x000fe2000f8e00ff */
[----:B------:R-:W-:Y:S01]  /*72c0*/  SEL R3, RZ, 0xffffffff, P4 ;  /* 0xffffffffff037807 */ /* 0x000fe20002000000 */
[----:B------:R-:W-:Y:S01]  /*72d0*/  UISETP.NE.AND UP0, UPT, UR10, 0x1, UPT ;  /* 0x000000010a00788c */ /* 0x000fe2000bf05270 */
[----:B------:R-:W-:Y:S01]  /*72e0*/  IMAD.U32 R110, RZ, RZ, UR5 ;  /* 0x00000005ff6e7e24 */ /* 0x000fe2000f8e00ff */
[----:B------:R-:W-:Y:S03]  /*72f0*/  P2R R112, PR, RZ, 0x40 ;  /* 0x00000040ff707803 */ /* 0x000fe60000000000 */
[----:B------:R-:W-:Y:S02]  /*7300*/  UMOV UR4, UR7 ;  /* 0x0000000700047c82 */ /* 0x000fe40008000000 */
[----:B------:R-:W-:Y:S01]  /*7310*/  USHF.R.U32.HI UR4, URZ, UR13, UR4 ;  /* 0x0000000dff047299 */ /* 0x000fe20008011604 */
[----:B------:R3:W4:Y:S02]  /*7320*/  SYNCS.PHASECHK.TRANS64.TRYWAIT P0, [R117+URZ+0x260], R4 ;  /* 0x00026004750075a7 */ /* 0x00072400080011ff */
[----:B------:R-:W-:Y:S01]  /*7330*/  @P2 SEL R3, R6, R3, !P3 ;  /* 0x0000000306032207 */ /* 0x000fe20005800000 */
[----:B------:R-:W-:Y:S01]  /*7340*/  IMAD R6, RZ, RZ, -UR5 ;  /* 0x80000005ff067e24 */ /* 0x000fe2000f8e02ff */
[----:B------:R-:W-:Y:S02]  /*7350*/  USEL UR4, UR5, UR4, !UP0 ;  /* 0x0000000405047287 */ /* 0x000fe4000c000000 */
[----:B------:R-:W-:Y:S01]  /*7360*/  UISETP.NE.AND UP0, UPT, UR9, 0x1, UPT ;  /* 0x000000010900788c */ /* 0x000fe2000bf05270 */
[----:B------:R-:W-:Y:S01]  /*7370*/  IMAD R111, R6, UR11, R111 ;  /* 0x0000000b066f7c24 */ /* 0x000fe2000f8e026f */
[----:B------:R-:W-:Y:S01]  /*7380*/  LOP3.LUT R3, R3, 0x1, RZ, 0xc0, !PT ;  /* 0x0000000103037812 */ /* 0x000fe200078ec0ff */
[----:B------:R-:W-:Y:S01]  /*7390*/  UIMAD.WIDE.U32 UR6, UR4, UR12, URZ ;  /* 0x0000000c040672a5 */ /* 0x000fe2000f8e00ff */
[----:B------:R-:W-:Y:S01]  /*73a0*/  IMAD.U32 R109, RZ, RZ, UR4 ;  /* 0x00000004ff6d7e24 */ /* 0x000fe2000f8e00ff */
[----:B------:R-:W2:Y:S01]  /*73b0*/  LDCU UR12, c[0x0][0xba0] ;  /* 0x00017400ff0c77ac */ /* 0x000ea20008000800 */
[----:B------:R-:W-:Y:S01]  /*73c0*/  PLOP3.LUT P2, PT, PT, PT, UP0, 0x80, 0x8 ;  /* 0x000000000008781c */ /* 0x000fe20003f4f008 */
[----:B------:R-:W-:Y:S01]  /*73d0*/  IMAD R7, RZ, RZ, -UR4 ;  /* 0x80000004ff077e24 */ /* 0x000fe2000f8e02ff */
[----:B------:R-:W-:Y:S01]  /*73e0*/  ISETP.NE.U32.AND P5, PT, R3, 0x1, PT ;  /* 0x000000010300780c */ /* 0x000fe20003fa5070 */
[----:B------:R-:W-:Y:S01]  /*73f0*/  IMAD.U32 R108, RZ, RZ, UR4 ;  /* 0x00000004ff6c7e24 */ /* 0x000fe2000f8e00ff */
[----:B------:R-:W-:Y:S01]  /*7400*/  UMOV UR6, UR7 ;  /* 0x0000000700067c82 */ /* 0x000fe20008000000 */
[----:B------:R-:W-:Y:S01]  /*7410*/  IMAD R110, R7, UR10, R110 ;  /* 0x0000000a076e7c24 */ /* 0x000fe2000f8e026e */
[----:B------:R-:W-:Y:S02]  /*7420*/  P2R R119, PR, RZ, 0x20 ;  /* 0x00000020ff777803 */ /* 0x000fe40000000000 */
[----:B-1----:R-:W-:Y:S01]  /*7430*/  @P6 SEL R118, RZ, 0x1, !P1 ;  /* 0x00000001ff766807 */ /* 0x002fe20004800000 */
[----:B--2---:R-:W-:Y:S06]  /*7440*/  USHF.R.U32.HI UR6, URZ, UR12, UR6 ;  /* 0x0000000cff067299 */ /* 0x004fec0008011606 */
[----:B------:R-:W-:Y:S05]  /*7450*/  SEL R109, R109, UR6, !P2 ;  /* 0x000000066d6d7c07 */ /* 0x000fea000d000000 */
[----:B------:R-:W-:Y:S04]  /*7460*/  IMAD.MOV R5, RZ, RZ, -R109 ;  /* 0x000000ffff057224 */ /* 0x000fe800078e0a6d */
[----:B------:R-:W-:Y:S01]  /*7470*/  IMAD R108, R5, UR9, R108 ;  /* 0x00000009056c7c24 */ /* 0x000fe2000f8e026c */
[----:B---34-:R-:W-:Y:S06]  /*7480*/  @!P6 BRA `(.L_x_110) ;  /* 0x000000000080e947 */ /* 0x018fec0003800000 */
[----:B------:R-:W-:Y:S01]  /*7490*/  @P5 IMAD R6, R88, 0x1000, R91 ;  /* 0x0000100058065824 */ /* 0x000fe200078e025b */
[----:B------:R-:W1:Y:S01]  /*74a0*/  S2R R2, SR_CgaCtaId ;  /* 0x0000000000027919 */ /* 0x000e620000008800 */
[----:B------:R-:W-:Y:S01]  /*74b0*/  ISETP.NE.AND P1, PT, R118, RZ, PT ;  /* 0x000000ff7600720c */ /* 0x000fe20003f25270 */
[----:B------:R-:W-:Y:S01]  /*74c0*/  BSSY B0, `(.L_x_111) ;  /* 0x000000b000007945 */ /* 0x000fe20003800000 */
[----:B------:R-:W-:Y:S01]  /*74d0*/  @P5 VIADD R5, R6, UR49 ;  /* 0x0000003106055c36 */ /* 0x000fe20008000000 */
[----:B------:R-:W-:Y:S02]  /*74e0*/  CS2R R78, SRZ ;  /* 0x00000000004e7805 */ /* 0x000fe4000001ff00 */
[----:B------:R-:W-:Y:S02]  /*74f0*/  CS2R R76, SRZ ;  /* 0x00000000004c7805 */ /* 0x000fe4000001ff00 */
[----:B------:R-:W-:Y:S01]  /*7500*/  CS2R R82, SRZ ;  /* 0x0000000000527805 */ /* 0x000fe2000001ff00 */
[----:B------:R-:W-:Y:S01]  /*7510*/  @P5 IMAD R5, R92, -0x10, R5 ;  /* 0xfffffff05c055824 */ /* 0x000fe200078e0205 */
[----:B------:R-:W-:Y:S04]  /*7520*/  CS2R R80, SRZ ;  /* 0x0000000000507805 */ /* 0x000fe8000001ff00 */
[----:B------:R-:W-:Y:S05]  /*7530*/  @P1 BRA `(.L_x_112) ;  /* 0x00000000000c1947 */ /* 0x000fea0003800000 */
[----:B------:R-:W-:Y:S04]  /*7540*/  SHF.L.U32 R3, R87, 0x1f, RZ ;  /* 0x0000001f57037819 */ /* 0x000fe800000006ff */
[----:B------:R-:W2:Y:S02]  /*7550*/  SYNCS.PHASECHK.TRANS64.TRYWAIT P1, [R0+URZ+0x220], R3 ;  /* 0x00022003000075a7 */ /* 0x000ea400080211ff */
[----:B--2---:R-:W-:Y:S05]  /*7560*/  @!P1 BRA `(.L_x_113) ;  /* 0x0000002c00809947 */ /* 0x004fea0003800000 */
.L_x_112:
[----:B------:R-:W-:Y:S05]  /*7570*/  BSYNC B0 ;  /* 0x0000000000007941 */ /* 0x000fea0003800000 */
.L_x_111:
[----:B------:R-:W-:Y:S01]  /*7580*/  ISETP.NE.AND P1, PT, R119, RZ, PT ;  /* 0x000000ff7700720c */ /* 0x000fe20003f25270 */
[----:B--2---:R-:W-:Y:S02]  /*7590*/  VIADD R3, R0, 0x230 ;  /* 0x0000023000037836 */ /* 0x004fe40000000000 */
[----:B------:R-:W-:Y:S03]  /*75a0*/  VIADD R88, R88, 0x1 ;  /* 0x0000000158587836 */ /* 0x000fe60000000000 */
[----:B-1----:R-:W-:Y:S07]  /*75b0*/  PRMT R2, R2, 0x654, R3 ;  /* 0x0000065402027816 */ /* 0x002fee0000000003 */
[----:B------:R1:W2:Y:S04]  /*75c0*/  @P1 LDS.128 R76, [R6+UR49+0x400] ;  /* 0x00040031064c1984 */ /* 0x0002a80008000c00 */
[----:B------:R1:W3:Y:S01]  /*75d0*/  @P1 LDS.128 R80, [R5+0x410] ;  /* 0x0004100005501984 */ /* 0x0002e20000000c00 */
[C---:B------:R-:W-:Y:S01]  /*75e0*/  ISETP.NE.AND P1, PT, R88.reuse, 0x2, PT ;  /* 0x000000025800780c */ /* 0x040fe20003f25270 */
[----:B------:R-:W-:Y:S01]  /*75f0*/  @!PT LDS RZ, [RZ] ;  /* 0x00000000fffff984 */ /* 0x000fe20000000800 */
[----:B------:R-:W-:Y:S01]  /*7600*/  @!PT LDS RZ, [RZ] ;  /* 0x00000000fffff984 */ /* 0x000fe20000000800 */
[----:B------:R-:W-:Y:S01]  /*7610*/  @!PT LDS RZ, [RZ] ;  /* 0x00000000fffff984 */ /* 0x000fe20000000800 */
[----:B------:R-:W-:Y:S01]  /*7620*/  @!PT LDS RZ, [RZ] ;  /* 0x00000000fffff984 */ /* 0x000fe20000000800 */
[----:B------:R4:W-:Y:S06]  /*7630*/  MEMBAR.ALL.CTA ;  /* 0x0000000000007992 */ /* 0x0009ec0000008000 */
[----:B----4-:R-:W4:Y:S01]  /*7640*/  FENCE.VIEW.ASYNC.S ;  /* 0x00000000000073c6 */ /* 0x010f220000000000 */
[----:B------:R-:W-:Y:S02]  /*7650*/  SEL R0, RZ, 0x1, P1 ;  /* 0x00000001ff007807 */ /* 0x000fe40000800000 */
[----:B------:R-:W-:Y:S02]  /*7660*/  SEL R88, R88, RZ, P1 ;  /* 0x000000ff58587207 */ /* 0x000fe40000800000 */
[----:B------:R-:W-:Y:S01]  /*7670*/  LOP3.LUT R87, R87, R0, RZ, 0x3c, !PT ;  /* 0x0000000057577212 */ /* 0x000fe200078e3cff */
[----:B----4-:R1:W-:Y:S06]  /*7680*/  SYNCS.ARRIVE.TRANS64.RED.A1T0 RZ, [R2+URZ], RZ ;  /* 0x000000ff02ff79a7 */ /* 0x0103ec00081004ff */
.L_x_110:
[----:B------:R-:W-:Y:S05]  /*7690*/  BSYNC B1 ;  /* 0x0000000000017941 */ /* 0x000fea0003800000 */
.L_x_109:
[----:B------:R-:W-:Y:S04]  /*76a0*/  SHF.R.U32.HI R0, RZ, 0x15, R39 ;  /* 0x00000015ff007819 */ /* 0x000fe80000011627 */
[----:B------:R-:W-:Y:S01]  /*76b0*/  LOP3.LUT P1, RZ, R0, 0x3, R95, 0x48, !PT ;  /* 0x0000000300ff7812 */ /* 0x000fe2000782485f */
[----:B------:R-:W-:Y:S01]  /*76c0*/  @!UPT UIADD3 URZ, UPT, UPT, URZ, URZ, URZ ;  /* 0x000000fffffff290 */ /* 0x000fe2000fffe0ff */
[----:B------:R-:W-:Y:S11]  /*76d0*/  @P0 BRA `(.L_x_114) ;  /* 0x0000000000080947 */ /* 0x000ff60003800000 */
[----:B------:R-:W4:Y:S02]  /*76e0*/  SYNCS.PHASECHK.TRANS64.TRYWAIT P0, [R117+URZ+0x260], R4 ;  /* 0x00026004750075a7 */ /* 0x000f2400080011ff */
[----:B----4-:R-:W-:Y:S05]  /*76f0*/  @!P0 BRA `(.L_x_115) ;  /* 0x0000002c00308947 */ /* 0x010fea0003800000 */
.L_x_114:
[----:B------:R-:W-:Y:S04]  /*7700*/  BSSY.RECONVERGENT B6, `(.L_x_116) ;  /* 0x0000012000067945 */ /* 0x000fe80003800200 */
[----:B------:R-:W-:Y:S05]  /*7710*/  @!P1 BRA `(.L_x_117) ;  /* 0x0000000000409947 */ /* 0x000fea0003800000 */
[----:B------:R-:W5:Y:S01]  /*7720*/  LDCU.64 UR8, c[0x4][0x70] ;  /* 0x01000e00ff0877ac */ /* 0x000f620008000a00 */
[----:B------:R-:W-:Y:S01]  /*7730*/  MOV R3, 0x0 ;  /* 0x0000000000037802 */ /* 0x000fe20000000f00 */
[----:B------:R-:W-:Y:S02]  /*7740*/  HFMA2 R12, -RZ, RZ, 0, 5.9604644775390625e-08 ;  /* 0x00000001ff0c7431 */ /* 0x000fe400000001ff */
[----:B------:R-:W-:Y:S02]  /*7750*/  IMAD.MOV.U32 R8, RZ, RZ, 0x192 ;  /* 0x00000192ff087424 */ /* 0x000fe400078e00ff */
[----:B------:R-:W-:Y:S01]  /*7760*/  IMAD.MOV.U32 R13, RZ, RZ, RZ ;  /* 0x000000ffff0d7224 */ /* 0x000fe200078e00ff */
[----:B------:R-:W2:Y:S01]  /*7770*/  LDCU.64 UR6, c[0x4][0x78] ;  /* 0x01000f00ff0677ac */ /* 0x000ea20008000a00 */
[----:B-1----:R-:W1:Y:S01]  /*7780*/  LDC.64 R2, c[0x4][R3] ;  /* 0x0100000003027b82 */ /* 0x002e620000000a00 */
[----:B------:R-:W3:Y:S01]  /*7790*/  LDCU.64 UR4, c[0x4][0x10] ;  /* 0x01000200ff0477ac */ /* 0x000ee20008000a00 */
[----:B-----5:R-:W-:Y:S01]  /*77a0*/  MOV R5, UR9 ;  /* 0x0000000900057c02 */ /* 0x020fe20008000f00 */
[----:B----4-:R-:W-:Y:S01]  /*77b0*/  IMAD.U32 R4, RZ, RZ, UR8 ;  /* 0x00000008ff047e24 */ /* 0x010fe2000f8e00ff */
[----:B--2---:R-:W-:Y:S01]  /*77c0*/  MOV R7, UR7 ;  /* 0x0000000700077c02 */ /* 0x004fe20008000f00 */
[----:B------:R-:W-:Y:S01]  /*77d0*/  IMAD.U32 R6, RZ, RZ, UR6 ;  /* 0x00000006ff067e24 */ /* 0x000fe2000f8e00ff */
[----:B---3--:R-:W-:Y:S01]  /*77e0*/  MOV R11, UR5 ;  /* 0x00000005000b7c02 */ /* 0x008fe20008000f00 */
[----:B------:R-:W-:Y:S02]  /*77f0*/  IMAD.U32 R10, RZ, RZ, UR4 ;  /* 0x00000004ff0a7e24 */ /* 0x000fe4000f8e00ff */
[----:B------:R-:W-:Y:S07]  /*7800*/  LEPC R20, `(.L_x_117) ;  /* 0x000000001014794e */ /* 0x000fee0000000000 */
[----:B-1----:R-:W-:Y:S05]  /*7810*/  CALL.ABS.NOINC R2 ;  /* 0x0000000002007343 */ /* 0x002fea0003c00000 */
.L_x_117:
[----:B------:R-:W-:Y:S05]  /*7820*/  BSYNC.RECONVERGENT B6 ;  /* 0x0000000000067941 */ /* 0x000fea0003800200 */
.L_x_116:
[-C--:B--2---:R-:W-:Y:S01]  /*7830*/  F2FP.F16.E4M3.UNPACK_B R42, R76.reuse ;  /* 0x0000004cff2a723e */ /* 0x084fe200020006ff */
[----:B------:R-:W-:Y:S05]  /*7840*/  WARPSYNC.ALL ;  /* 0x0000000000007948 */ /* 0x000fea0003800000 */
[----:B------:R-:W-:Y:S01]  /*7850*/  R2UR UR4, R39 ;  /* 0x00000000270472ca */ /* 0x000fe200000e0000 */
[--C-:B------:R-:W-:Y:S01]  /*7860*/  HADD2.F32 R40, -RZ, R42.reuse.H0_H0 ;  /* 0x2000002aff287230 */ /* 0x100fe20000004100 */
[----:B------:R-:W-:Y:S01]  /*7870*/  F2FP.F16.E4M3.UNPACK_B R44, R76.H1 ;  /* 0x0000004cff2c723e */ /* 0x000fe200030006ff */
[----:B------:R-:W-:Y:S01]  /*7880*/  HADD2.F32 R43, -RZ, R42.H1_H1 ;  /* 0x3000002aff2b7230 */ /* 0x000fe20000004100 */
[-C--:B------:R-:W-:Y:S01]  /*7890*/  F2FP.F16.E4M3.UNPACK_B R46, R77.reuse ;  /* 0x0000004dff2e723e */ /* 0x080fe200020006ff */
[----:B------:R-:W-:Y:S01]  /*78a0*/  BSSY.RECONVERGENT B0, `(.L_x_118) ;  /* 0x000009c000007945 */ /* 0x000fe20003800200 */
[----:B------:R-:W-:Y:S01]  /*78b0*/  F2FP.F16.E4M3.UNPACK_B R48, R77.H1 ;  /* 0x0000004dff30723e */ /* 0x000fe200030006ff */
[--C-:B------:R-:W-:Y:S01]  /*78c0*/  HADD2.F32 R42, -RZ, R44.reuse.H0_H0 ;  /* 0x2000002cff2a7230 */ /* 0x100fe20000004100 */
[-C--:B------:R-:W-:Y:S01]  /*78d0*/  F2FP.F16.E4M3.UNPACK_B R50, R78.reuse ;  /* 0x0000004eff32723e */ /* 0x080fe200020006ff */
[----:B------:R-:W-:Y:S01]  /*78e0*/  HADD2.F32 R44, -RZ, R44.H1_H1 ;  /* 0x3000002cff2c7230 */ /* 0x000fe20000004100 */
[----:B------:R-:W-:Y:S01]  /*78f0*/  F2FP.F16.E4M3.UNPACK_B R52, R78.H1 ;  /* 0x0000004eff34723e */ /* 0x000fe200030006ff */
[--C-:B------:R-:W-:Y:S01]  /*7900*/  HADD2.F32 R45, -RZ, R46.reuse.H0_H0 ;  /* 0x2000002eff2d7230 */ /* 0x100fe20000004100 */
[----:B------:R-:W-:Y:S01]  /*7910*/  F2FP.F16.E4M3.UNPACK_B R54, R79 ;  /* 0x0000004fff36723e */ /* 0x000fe200020006ff */
[----:B-1--4-:R-:W-:Y:S01]  /*7920*/  LDTM.16dp32bit_t0_t15.x32 R4, tmem[UR4] ;  /* 0x00000004000479ee */ /* 0x012fe20008a80000 */
[----:B------:R-:W1:Y:S01]  /*7930*/  LDTM.16dp32bit_t16_t31.x32 R4, tmem[UR4+0x20] ;  /* 0x00002004000479ee */ /* 0x000e620008aa0000 */
[----:B------:R-:W-:Y:S01]  /*7940*/  ISETP.NE.AND P6, PT, R112, RZ, PT ;  /* 0x000000ff7000720c */ /* 0x000fe20003fc5270 */
[----:B------:R-:W-:Y:S01]  /*7950*/  HADD2.F32 R46, -RZ, R46.H1_H1 ;  /* 0x3000002eff2e7230 */ /* 0x000fe20000004100 */
[----:B------:R-:W-:Y:S01]  /*7960*/  IADD3 R125, PT, PT, R91, UR49, RZ ;  /* 0x000000315b7d7c10 */ /* 0x000fe2000fffe0ff */
[--C-:B------:R-:W-:Y:S01]  /*7970*/  HADD2.F32 R49, -RZ, R50.reuse.H0_H0 ;  /* 0x20000032ff317230 */ /* 0x100fe20000004100 */
[----:B------:R-:W-:Y:S01]  /*7980*/  SHF.L.U32 R124, R106, 0x4, RZ ;  /* 0x000000046a7c7819 */ /* 0x000fe200000006ff */
[----:B------:R-:W-:Y:S01]  /*7990*/  HADD2.F32 R50, -RZ, R50.H1_H1 ;  /* 0x30000032ff327230 */ /* 0x000fe20000004100 */
[----:B---3--:R-:W-:Y:S01]  /*79a0*/  F2FP.F16.E4M3.UNPACK_B R58, R80 ;  /* 0x00000050ff3a723e */ /* 0x008fe200020006ff */
[--C-:B------:R-:W-:Y:S01]  /*79b0*/  HADD2.F32 R53, -RZ, R54.reuse.H0_H0 ;  /* 0x20000036ff357230 */ /* 0x100fe20000004100 */
[----:B------:R-:W-:Y:S01]  /*79c0*/  IADD3 R116, PT, PT, R125, R124, RZ ;  /* 0x0000007c7d747210 */ /* 0x000fe20007ffe0ff */
[----:B------:R-:W-:Y:S01]  /*79d0*/  HADD2.F32 R54, -RZ, R54.H1_H1 ;  /* 0x30000036ff367230 */ /* 0x000fe20000004100 */
[----:B------:R-:W-:Y:S01]  /*79e0*/  F2FP.F16.E4M3.UNPACK_B R62, R81 ;  /* 0x00000051ff3e723e */ /* 0x000fe200020006ff */
[--C-:B------:R-:W-:Y:S01]  /*79f0*/  HADD2.F32 R57, -RZ, R58.reuse.H0_H0 ;  /* 0x2000003aff397230 */ /* 0x100fe20000004100 */
[----:B------:R-:W-:Y:S01]  /*7a00*/  F2FP.F16.E4M3.UNPACK_B R66, R82 ;  /* 0x00000052ff42723e */ /* 0x000fe200020006ff */
[----:B------:R-:W-:Y:S01]  /*7a10*/  HADD2.F32 R58, -RZ, R58.H1_H1 ;  /* 0x3000003aff3a7230 */ /* 0x000fe20000004100 */
[----:B------:R-:W-:Y:S01]  /*7a20*/  F2FP.F16.E4M3.UNPACK_B R70, R83 ;  /* 0x00000053ff46723e */ /* 0x000fe200020006ff */
[--C-:B------:R-:W-:Y:S01]  /*7a30*/  HADD2.F32 R61, -RZ, R62.reuse.H0_H0 ;  /* 0x2000003eff3d7230 */ /* 0x100fe20000004100 */
[----:B------:R-:W-:Y:S01]  /*7a40*/  F2FP.F16.E4M3.UNPACK_B R56, R79.H1 ;  /* 0x0000004fff38723e */ /* 0x000fe200030006ff */
[----:B------:R-:W-:Y:S01]  /*7a50*/  HADD2.F32 R62, -RZ, R62.H1_H1 ;  /* 0x3000003eff3e7230 */ /* 0x000fe20000004100 */
[----:B------:R-:W-:Y:S01]  /*7a60*/  F2FP.F16.E4M3.UNPACK_B R60, R80.H1 ;  /* 0x00000050ff3c723e */ /* 0x000fe200030006ff */
[--C-:B------:R-:W-:Y:S01]  /*7a70*/  HADD2.F32 R65, -RZ, R66.reuse.H0_H0 ;  /* 0x20000042ff417230 */ /* 0x100fe20000004100 */
[----:B------:R-:W-:Y:S01]  /*7a80*/  F2FP.F16.E4M3.UNPACK_B R64, R81.H1 ;  /* 0x00000051ff40723e */ /* 0x000fe200030006ff */
[----:B------:R-:W-:Y:S01]  /*7a90*/  HADD2.F32 R66, -RZ, R66.H1_H1 ;  /* 0x30000042ff427230 */ /* 0x000fe20000004100 */
[----:B------:R-:W-:Y:S01]  /*7aa0*/  F2FP.F16.E4M3.UNPACK_B R68, R82.H1 ;  /* 0x00000052ff44723e */ /* 0x000fe200030006ff */
[C---:B-1----:R-:W-:Y:S01]  /*7ab0*/  FMUL R0, R38.reuse, R4 ;  /* 0x0000000426007220 */ /* 0x042fe20000400000 */
[C---:B------:R-:W-:Y:S01]  /*7ac0*/  FMUL R2, R38.reuse, R5 ;  /* 0x0000000526027220 */ /* 0x040fe20000400000 */
[C---:B------:R-:W-:Y:S01]  /*7ad0*/  FMUL R4, R38.reuse, R8 ;  /* 0x0000000826047220 */ /* 0x040fe20000400000 */
[C---:B------:R-:W-:Y:S01]  /*7ae0*/  FMUL R5, R38.reuse, R9 ;  /* 0x0000000926057220 */ /* 0x040fe20000400000 */
[C---:B------:R-:W-:Y:S01]  /*7af0*/  FFMA R0, R41.reuse, R40, R0 ;  /* 0x0000002829007223 */ /* 0x040fe20000000000 */
[C---:B------:R-:W-:Y:S01]  /*7b00*/  FFMA R2, R41.reuse, R43, R2 ;  /* 0x0000002b29027223 */ /* 0x040fe20000000002 */
[C---:B------:R-:W-:Y:S01]  /*7b10*/  FMUL R8, R38.reuse, R12 ;  /* 0x0000000c26087220 */ /* 0x040fe20000400000 */
        /* <DEDUP_REMOVED lines=9> */
[--C-:B------:R-:W-:Y:S02]  /*7bb0*/  HADD2.F32 R69, -RZ, R70.reuse.H0_H0 ;  /* 0x20000046ff457230 */ /* 0x100fe40000004100 */
[C---:B------:R-:W-:Y:S01]  /*7bc0*/  FMUL R28, R38.reuse, R32 ;  /* 0x00000020261c7220 */ /* 0x040fe20000400000 */
[----:B------:R-:W-:Y:S02]  /*7bd0*/  HADD2.F32 R70, -RZ, R70.H1_H1 ;  /* 0x30000046ff467230 */ /* 0x000fe40000004100 */
[C---:B------:R-:W-:Y:S01]  /*7be0*/  FMUL R29, R38.reuse, R33 ;  /* 0x00000021261d7220 */ /* 0x040fe20000400000 */
[C---:B------:R-:W-:Y:S01]  /*7bf0*/  FMUL R3, R38.reuse, R6 ;  /* 0x0000000626037220 */ /* 0x040fe20000400000 */
[C---:B------:R-:W-:Y:S01]  /*7c00*/  FMUL R7, R38.reuse, R7 ;  /* 0x0000000726077220 */ /* 0x040fe20000400000 */
[--C-:B------:R-:W-:Y:S02]  /*7c10*/  HADD2.F32 R47, -RZ, R48.reuse.H0_H0 ;  /* 0x20000030ff2f7230 */ /* 0x100fe40000004100 */
[C---:B------:R-:W-:Y:S01]  /*7c20*/  FMUL R6, R38.reuse, R10 ;  /* 0x0000000a26067220 */ /* 0x040fe20000400000 */
[C---:B------:R-:W-:Y:S01]  /*7c30*/  FFMA R3, R41.reuse, R42, R3 ;  /* 0x0000002a29037223 */ /* 0x040fe20000000003 */
[----:B------:R-:W-:Y:S02]  /*7c40*/  HADD2.F32 R48, -RZ, R48.H1_H1 ;  /* 0x30000030ff307230 */ /* 0x000fe40000004100 */
[C---:B------:R-:W-:Y:S01]  /*7c50*/  FFMA R7, R41.reuse, R44, R7 ;  /* 0x0000002c29077223 */ /* 0x040fe20000000007 */
[C---:B------:R-:W-:Y:S01]  /*7c60*/  FFMA R4, R41.reuse, R45, R4 ;  /* 0x0000002d29047223 */ /* 0x040fe20000000004 */
[C---:B------:R-:W-:Y:S01]  /*7c70*/  FFMA R5, R41.reuse, R46, R5 ;  /* 0x0000002e29057223 */ /* 0x040fe20000000005 */
[----:B------:R-:W-:Y:S01]  /*7c80*/  F2FP.F16.E4M3.UNPACK_B R72, R83.H1 ;  /* 0x00000053ff48723e */ /* 0x000fe200030006ff */
[----:B------:R-:W-:Y:S01]  /*7c90*/  FFMA R6, R41, R47, R6 ;  /* 0x0000002f29067223 */ /* 0x000fe20000000006 */
[----:B------:R-:W-:Y:S01]  /*7ca0*/  F2FP.SATFINITE.E4M3.F32.PACK_AB_MERGE_C R113, R7, R3, RZ ;  /* 0x000000030771723e */ /* 0x000fe200048070ff */
[C---:B------:R-:W-:Y:S01]  /*7cb0*/  FMUL R11, R38.reuse, R11 ;  /* 0x0000000b260b7220 */ /* 0x040fe20000400000 */
[--C-:B------:R-:W-:Y:S02]  /*7cc0*/  HADD2.F32 R51, -RZ, R52.reuse.H0_H0 ;  /* 0x20000034ff337230 */ /* 0x100fe40000004100 */
[----:B------:R-:W-:Y:S01]  /*7cd0*/  FMUL R10, R38, R14 ;  /* 0x0000000e260a7220 */ /* 0x000fe20000400000 */
[----:B------:R-:W-:Y:S01]  /*7ce0*/  HADD2.F32 R52, -RZ, R52.H1_H1 ;  /* 0x30000034ff347230 */ /* 0x000fe20000004100 */
[----:B------:R-:W-:Y:S01]  /*7cf0*/  F2FP.SATFINITE.E4M3.F32.PACK_AB_MERGE_C R112, R2, R0, R113 ;  /* 0x000000000270723e */ /* 0x000fe20004807071 */
[C---:B------:R-:W-:Y:S01]  /*7d00*/  FFMA R11, R41.reuse, R48, R11 ;  /* 0x00000030290b7223 */ /* 0x040fe2000000000b */
[C---:B------:R-:W-:Y:S01]  /*7d10*/  FFMA R8, R41.reuse, R49, R8 ;  /* 0x0000003129087223 */ /* 0x040fe20000000008 */
[----:B------:R-:W-:Y:S01]  /*7d20*/  FFMA R9, R41, R50, R9 ;  /* 0x0000003229097223 */ /* 0x000fe20000000009 */
[----:B------:R-:W-:Y:S01]  /*7d30*/  ISETP.NE.AND P0, PT, R93, RZ, PT ;  /* 0x000000ff5d00720c */ /* 0x000fe20003f05270 */
[----:B------:R-:W-:Y:S01]  /*7d40*/  FFMA R10, R41, R51, R10 ;  /* 0x00000033290a7223 */ /* 0x000fe2000000000a */
[----:B------:R-:W-:Y:S01]  /*7d50*/  F2FP.SATFINITE.E4M3.F32.PACK_AB_MERGE_C R114, R11, R6, RZ ;  /* 0x000000060b72723e */ /* 0x000fe200048070ff */
[C---:B------:R-:W-:Y:S01]  /*7d60*/  FMUL R15, R38.reuse, R15 ;  /* 0x0000000f260f7220 */ /* 0x040fe20000400000 */
[--C-:B------:R-:W-:Y:S02]  /*7d70*/  HADD2.F32 R55, -RZ, R56.reuse.H0_H0 ;  /* 0x20000038ff377230 */ /* 0x100fe40000004100 */
[C---:B------:R-:W-:Y:S01]  /*7d80*/  FMUL R14, R38.reuse, R18 ;  /* 0x00000012260e7220 */ /* 0x040fe20000400000 */
[----:B------:R-:W-:Y:S01]  /*7d90*/  HADD2.F32 R56, -RZ, R56.H1_H1 ;  /* 0x30000038ff387230 */ /* 0x000fe20000004100 */
[----:B------:R-:W-:Y:S01]  /*7da0*/  F2FP.SATFINITE.E4M3.F32.PACK_AB_MERGE_C R113, R5, R4, R114 ;  /* 0x000000040571723e */ /* 0x000fe20004807072 */
[C---:B------:R-:W-:Y:S01]  /*7db0*/  FFMA R15, R41.reuse, R52, R15 ;  /* 0x00000034290f7223 */ /* 0x040fe2000000000f */
[C---:B------:R-:W-:Y:S01]  /*7dc0*/  FFMA R12, R41.reuse, R53, R12 ;  /* 0x00000035290c7223 */ /* 0x040fe2000000000c */
[C---:B------:R-:W-:Y:S01]  /*7dd0*/  FFMA R13, R41.reuse, R54, R13 ;  /* 0x00000036290d7223 */ /* 0x040fe2000000000d */
[C---:B------:R-:W-:Y:S01]  /*7de0*/  FMUL R19, R38.reuse, R19 ;  /* 0x0000001326137220 */ /* 0x040fe20000400000 */
[--C-:B------:R-:W-:Y:S02]  /*7df0*/  HADD2.F32 R59, -RZ, R60.reuse.H0_H0 ;  /* 0x2000003cff3b7230 */ /* 0x100fe40000004100 */
[C---:B------:R-:W-:Y:S01]  /*7e00*/  FFMA R14, R41.reuse, R55, R14 ;  /* 0x00000037290e7223 */ /* 0x040fe2000000000e */
[----:B------:R-:W-:Y:S02]  /*7e10*/  HADD2.F32 R60, -RZ, R60.H1_H1 ;  /* 0x3000003cff3c7230 */ /* 0x000fe40000004100 */
[C---:B------:R-:W-:Y:S01]  /*7e20*/  FMUL R18, R38.reuse, R22 ;  /* 0x0000001626127220 */ /* 0x040fe20000400000 */
[C---:B------:R-:W-:Y:S01]  /*7e30*/  FFMA R19, R41.reuse, R56, R19 ;  /* 0x0000003829137223 */ /* 0x040fe20000000013 */
[C---:B------:R-:W-:Y:S01]  /*7e40*/  FMUL R23, R38.reuse, R23 ;  /* 0x0000001726177220 */ /* 0x040fe20000400000 */
[C---:B------:R-:W-:Y:S01]  /*7e50*/  FFMA R16, R41.reuse, R57, R16 ;  /* 0x0000003929107223 */ /* 0x040fe20000000010 */
[C---:B------:R-:W-:Y:S01]  /*7e60*/  FFMA R17, R41.reuse, R58, R17 ;  /* 0x0000003a29117223 */ /* 0x040fe20000000011 */
        /* <DEDUP_REMOVED lines=9> */
[----:B------:R-:W-:Y:S01]  /*7f00*/  FFMA R22, R41, R63, R22 ;  /* 0x0000003f29167223 */ /* 0x000fe20000000016 */
[----:B------:R-:W-:Y:S02]  /*7f10*/  HADD2.F32 R68, -RZ, R68.H1_H1 ;  /* 0x30000044ff447230 */ /* 0x000fe40000004100 */
[C---:B------:R-:W-:Y:S01]  /*7f20*/  FMUL R26, R38.reuse, R30 ;  /* 0x0000001e261a7220 */ /* 0x040fe20000400000 */
[----:B------:R-:W-:Y:S01]  /*7f30*/  F2FP.SATFINITE.E4M3.F32.PACK_AB_MERGE_C R115, R15, R10, RZ ;  /* 0x0000000a0f73723e */ /* 0x000fe200048070ff */
        /* <DEDUP_REMOVED lines=8> */
[----:B------:R-:W-:Y:S01]  /*7fc0*/  F2FP.SATFINITE.E4M3.F32.PACK_AB_MERGE_C R114, R9, R8, R115 ;  /* 0x000000080972723e */ /* 0x000fe20004807073 */
[----:B------:R-:W-:Y:S01]  /*7fd0*/  FFMA R31, R41, R68, R31 ;  /* 0x00000044291f7223 */ /* 0x000fe2000000001f */
[----:B------:R-:W-:Y:S01]  /*7fe0*/  FMUL R35, R38, R35 ;  /* 0x0000002326237220 */ /* 0x000fe20000400000 */
[----:B------:R-:W-:Y:S01]  /*7ff0*/  F2FP.SATFINITE.E4M3.F32.PACK_AB_MERGE_C R115, R19, R14, RZ ;  /* 0x0000000e1373723e */ /* 0x000fe200048070ff */
[C---:B------:R-:W-:Y:S01]  /*8000*/  FFMA R28, R41.reuse, R69, R28 ;  /* 0x00000045291c7223 */ /* 0x040fe2000000001c */
[C---:B------:R-:W-:Y:S01]  /*8010*/  FFMA R29, R41.reuse, R70, R29 ;  /* 0x00000046291d7223 */ /* 0x040fe2000000001d */
[C---:B------:R-:W-:Y:S01]  /*8020*/  FFMA R30, R41.reuse, R71, R30 ;  /* 0x00000047291e7223 */ /* 0x040fe2000000001e */
[----:B------:R-:W-:Y:S01]  /*8030*/  FFMA R35, R41, R72, R35 ;  /* 0x0000004829237223 */ /* 0x000fe20000000023 */
[----:B------:R-:W-:Y:S02]  /*8040*/  F2FP.SATFINITE.E4M3.F32.PACK_AB_MERGE_C R115, R13, R12, R115 ;  /* 0x0000000c0d73723e */ /* 0x000fe40004807073 */
[----:B------:R-:W-:Y:S02]  /*8050*/  F2FP.SATFINITE.E4M3.F32.PACK_AB_MERGE_C R120, R23, R18, RZ ;  /* 0x000000121778723e */ /* 0x000fe400048070ff */
[----:B------:R-:W-:Y:S01]  /*8060*/  F2FP.SATFINITE.E4M3.F32.PACK_AB_MERGE_C R121, R27, R22, RZ ;  /* 0x000000161b79723e */ /* 0x000fe200048070ff */
[----:B------:R1:W-:Y:S01]  /*8070*/  STS.128 [R91+UR49+0x2400], R112 ;  /* 0x002400705b007988 */ /* 0x0003e20008000c31 */
[----:B------:R-:W-:Y:S02]  /*8080*/  F2FP.SATFINITE.E4M3.F32.PACK_AB_MERGE_C R122, R31, R26, RZ ;  /* 0x0000001a1f7a723e */ /* 0x000fe400048070ff */
[----:B------:R-:W-:Y:S02]  /*8090*/  F2FP.SATFINITE.E4M3.F32.PACK_AB_MERGE_C R123, R35, R30, RZ ;  /* 0x0000001e237b723e */ /* 0x000fe400048070ff */
[----:B------:R-:W-:Y:S02]  /*80a0*/  F2FP.SATFINITE.E4M3.F32.PACK_AB_MERGE_C R120, R17, R16, R120 ;  /* 0x000000101178723e */ /* 0x000fe40004807078 */
[----:B------:R-:W-:Y:S02]  /*80b0*/  F2FP.SATFINITE.E4M3.F32.PACK_AB_MERGE_C R121, R21, R20, R121 ;  /* 0x000000141579723e */ /* 0x000fe40004807079 */
[----:B------:R-:W-:Y:S02]  /*80c0*/  F2FP.SATFINITE.E4M3.F32.PACK_AB_MERGE_C R122, R25, R24, R122 ;  /* 0x00000018197a723e */ /* 0x000fe4000480707a */
[----:B------:R-:W-:Y:S02]  /*80d0*/  F2FP.SATFINITE.E4M3.F32.PACK_AB_MERGE_C R123, R29, R28, R123 ;  /* 0x0000001c1d7b723e */ /* 0x000fe4000480707b */
[----:B------:R-:W-:Y:S02]  /*80e0*/  LEA R125, R88, UR49, 0x3 ;  /* 0x00000031587d7c11 */ /* 0x000fe4000f8e18ff */
[----:B------:R-:W-:Y:S01]  /*80f0*/  @P6 SHF.L.U32 R32, R87, 0x1f, RZ ;  /* 0x0000001f57206819 */ /* 0x000fe200000006ff */
[----:B------:R1:W-:Y:S01]  /*8100*/  STS.128 [R116+0x2410], R120 ;  /* 0x0024107874007388 */ /* 0x0003e20000000c00 */
[----:B------:R-:W-:Y:S01]  /*8110*/  @!PT LDS RZ, [RZ] ;  /* 0x00000000fffff984 */ /* 0x000fe20000000800 */
[----:B------:R-:W-:Y:S01]  /*8120*/  @!PT LDS RZ, [RZ] ;  /* 0x00000000fffff984 */ /* 0x000fe20000000800 */
[----:B------:R-:W-:Y:S01]  /*8130*/  @!PT LDS RZ, [RZ] ;  /* 0x00000000fffff984 */ /* 0x000fe20000000800 */
[----:B------:R-:W-:Y:S01]  /*8140*/  @!PT LDS RZ, [RZ] ;  /* 0x00000000fffff984 */ /* 0x000fe20000000800 */
[----:B------:R2:W-:Y:S07]  /*8150*/  MEMBAR.ALL.CTA ;  /* 0x0000000000007992 */ /* 0x0005ee0000008000 */
[----:B--2---:R-:W2:Y:S02]  /*8160*/  FENCE.VIEW.ASYNC.S ;  /* 0x00000000000073c6 */ /* 0x004ea40000000000 */
[----:B--2---:R-:W-:Y:S06]  /*8170*/  BAR.SYNC.DEFER_BLOCKING 0x1, 0x80 ;  /* 0x0042000000007b1d */ /* 0x004fec0000010000 */
[----:B------:R-:W-:Y:S05]  /*8180*/  @P0 BRA `(.L_x_119) ;  /* 0x0000000000340947 */ /* 0x000fea0003800000 */
[----:B------:R-:W2:Y:S01]  /*8190*/  LDCU.64 UR6, c[0x0][0x348] ;  /* 0x00006900ff0677ac */ /* 0x000ea20008000a00 */
[----:B------:R-:W-:Y:S02]  /*81a0*/  R2UR UR42, R111 ;  /* 0x000000006f2a72ca */ /* 0x000fe400000e0000 */
[----:B------:R-:W-:Y:S01]  /*81b0*/  R2UR UR43, R110 ;  /* 0x000000006e2b72ca */ /* 0x000fe200000e0000 */
[----:B------:R-:W-:Y:S01]  /*81c0*/  UIADD3 UR4, UPT, UPT, UR49, 0x2400, URZ ;  /* 0x0000240031047890 */ /* 0x000fe2000fffe0ff */
[----:B------:R-:W-:Y:S02]  /*81d0*/  R2UR UR44, R108 ;  /* 0x000000006c2c72ca */ /* 0x000fe400000e0000 */
[----:B------:R-:W-:Y:S03]  /*81e0*/  R2UR UR45, R109 ;  /* 0x000000006d2d72ca */ /* 0x000fe600000e0000 */
[----:B------:R-:W-:Y:S05]  /*81f0*/  IMAD.U32 R107, RZ, RZ, UR4 ;  /* 0x00000004ff6b7e24 */ /* 0x000fea000f8e00ff */
[----:B------:R-:W-:Y:S01]  /*8200*/  R2UR UR40, R107 ;  /* 0x000000006b2872ca */ /* 0x000fe200000e0000 */
[----:B--2---:R-:W-:Y:S04]  /*8210*/  UIADD3 UR4, UP0, UPT, UR6, 0x780, URZ ;  /* 0x0000078006047890 */ /* 0x004fe8000ff1e0ff */
[----:B------:R-:W-:Y:S09]  /*8220*/  UIADD3.X UR5, UPT, UPT, URZ, UR7, URZ, UP0, !UPT ;  /* 0x00000007ff057290 */ /* 0x000ff200087fe4ff */
[----:B------:R2:W-:Y:S01]  /*8230*/  UTMASTG.5D.IM2COL [UR40], [UR4] ;  /* 0x00000028040073b5 */ /* 0x0005e20008060000 */
[----:B------:R0:W-:Y:S01]  /*8240*/  UTMACMDFLUSH ;  /* 0x00000000000079b7 */ /* 0x0001e20000000000 */
[----:B--2---:R-:W-:Y:S04]  /*8250*/  DEPBAR.LE SB0, 0x1 ;  /* 0x000080400000791a */ /* 0x004fe80000000000 */
.L_x_119:
[----:B------:R-:W-:Y:S05]  /*8260*/  BSYNC.RECONVERGENT B0 ;  /* 0x0000000000007941 */ /* 0x000fea0003800200 */
.L_x_118:
[----:B------:R-:W-:Y:S06]  /*8270*/  BAR.SYNC.DEFER_BLOCKING 0x1, 0x80 ;  /* 0x0042000000007b1d */ /* 0x000fec0000010000 */
[----:B------:R-:W2:Y:S01]  /*8280*/  @P6 SYNCS.PHASECHK.TRANS64.TRYWAIT P0, [R125+URZ+0x220], R32 ;  /* 0x000220207d0065a7 */ /* 0x000ea200080011ff */
[----:B------:R-:W-:Y:S01]  /*8290*/  BSSY B1, `(.L_x_120) ;  /* 0x0000020000017945 */ /* 0x000fe20003800000 */
[----:B--2---:R-:W-:Y:S03]  /*82a0*/  @P6 SEL R118, RZ, 0x1, !P0 ;  /* 0x00000001ff766807 */ /* 0x004fe60004000000 */
[----:B------:R-:W-:Y:S05]  /*82b0*/  @!P6 BRA `(.L_x_121) ;  /* 0x000000000074e947 */ /* 0x000fea0003800000 */
[----:B------:R-:W-:Y:S01]  /*82c0*/  ISETP.NE.AND P1, PT, R119, RZ, PT ;  /* 0x000000ff7700720c */ /* 0x000fe20003f25270 */
[----:B------:R-:W2:Y:S01]  /*82d0*/  S2R R0, SR_CgaCtaId ;  /* 0x0000000000007919 */ /* 0x000ea20000008800 */
[----:B------:R-:W-:Y:S01]  /*82e0*/  ISETP.NE.AND P0, PT, R118, RZ, PT ;  /* 0x000000ff7600720c */ /* 0x000fe20003f05270 */
[----:B------:R-:W-:Y:S10]  /*82f0*/  BSSY B0, `(.L_x_122) ;  /* 0x0000008000007945 */ /* 0x000ff40003800000 */
[----:B------:R-:W-:Y:S05]  /*8300*/  @P1 IMAD R2, R88, 0x1000, R91 ;  /* 0x0000100058021824 */ /* 0x000fea00078e025b */
[----:B------:R-:W-:Y:S05]  /*8310*/  @P1 IADD3 R3, PT, PT, R2, UR49, RZ ;  /* 0x0000003102031c10 */ /* 0x000fea000fffe0ff */
[----:B------:R-:W-:Y:S01]  /*8320*/  @P1 IMAD.IADD R3, R3, 0x1, R124 ;  /* 0x0000000103031824 */ /* 0x000fe200078e027c */
[----:B------:R-:W-:Y:S06]  /*8330*/  @P0 BRA `(.L_x_123) ;  /* 0x00000000000c0947 */ /* 0x000fec0003800000 */
[----:B------:R-:W-:Y:S04]  /*8340*/  SHF.L.U32 R4, R87, 0x1f, RZ ;  /* 0x0000001f57047819 */ /* 0x000fe800000006ff */
[----:B------:R-:W3:Y:S02]  /*8350*/  SYNCS.PHASECHK.TRANS64.TRYWAIT P0, [R125+URZ+0x220], R4 ;  /* 0x000220047d0075a7 */ /* 0x000ee400080011ff */
[----:B---3--:R-:W-:Y:S05]  /*8360*/  @!P0 BRA `(.L_x_124) ;  /* 0x0000002000288947 */ /* 0x008fea0003800000 */
.L_x_123:
[----:B------:R-:W-:Y:S05]  /*8370*/  BSYNC B0 ;  /* 0x0000000000007941 */ /* 0x000fea0003800000 */
.L_x_122:
[----:B------:R-:W-:Y:S01]  /*8380*/  ISETP.NE.AND P0, PT, R119, RZ, PT ;  /* 0x000000ff7700720c */ /* 0x000fe20003f05270 */
[----:B---3--:R-:W-:Y:S02]  /*8390*/  VIADD R125, R125, 0x230 ;  /* 0x000002307d7d7836 */ /* 0x008fe40000000000 */
[----:B------:R-:W-:Y:S03]  /*83a0*/  VIADD R88, R88, 0x1 ;  /* 0x0000000158587836 */ /* 0x000fe60000000000 */
[----:B--2---:R-:W-:Y:S07]  /*83b0*/  PRMT R0, R0, 0x654, R125 ;  /* 0x0000065400007816 */ /* 0x004fee000000007d */
[----:B------:R2:W3:Y:S04]  /*83c0*/  @P0 LDS.128 R76, [R2+UR49+0x400] ;  /* 0x00040031024c0984 */ /* 0x0004e80008000c00 */
[----:B------:R2:W4:Y:S01]  /*83d0*/  @P0 LDS.128 R80, [R3+0x410] ;  /* 0x0004100003500984 */ /* 0x0005220000000c00 */
[C---:B------:R-:W-:Y:S01]  /*83e0*/  ISETP.NE.AND P0, PT, R88.reuse, 0x2, PT ;  /* 0x000000025800780c */ /* 0x040fe20003f05270 */
[----:B------:R-:W-:Y:S01]  /*83f0*/  @!PT LDS RZ, [RZ] ;  /* 0x00000000fffff984 */ /* 0x000fe20000000800 */
[----:B------:R-:W-:Y:S01]  /*8400*/  @!PT LDS RZ, [RZ] ;  /* 0x00000000fffff984 */ /* 0x000fe20000000800 */
[----:B------:R-:W-:Y:S01]  /*8410*/  @!PT LDS RZ, [RZ] ;  /* 0x00000000fffff984 */ /* 0x000fe20000000800 */
[----:B------:R-:W-:Y:S01]  /*8420*/  @!PT LDS RZ, [RZ] ;  /* 0x00000000fffff984 */ /* 0x000fe20000000800 */
[----:B------:R5:W-:Y:S06]  /*8430*/  MEMBAR.ALL.CTA ;  /* 0x0000000000007992 */ /* 0x000bec0000008000 */
[----:B-----5:R-:W5:Y:S01]  /*8440*/  FENCE.VIEW.ASYNC.S ;  /* 0x00000000000073c6 */ /* 0x020f620000000000 */
[----:B------:R-:W-:Y:S01]  /*8450*/  SEL R88, R88, RZ, P0 ;  /* 0x000000ff58587207 */ /* 0x000fe20000000000 */
[----:B-----5:R5:W-:Y:S02]  /*8460*/  SYNCS.ARRIVE.TRANS64.RED.A1T0 RZ, [R0+URZ], RZ ;  /* 0x000000ff00ff79a7 */ /* 0x020be400081004ff */
[----:B-----5:R-:W-:Y:S04]  /*8470*/  SEL R0, RZ, 0x1, P0 ;  /* 0x00000001ff007807 */ /* 0x020fe80000000000 */
[----:B--23--:R-:W-:Y:S02]  /*8480*/  LOP3.LUT R87, R87, R0, RZ, 0x3c, !PT ;  /* 0x0000000057577212 */ /* 0x00cfe400078e3cff */
.L_x_121:
[----:B------:R-:W-:Y:S05]  /*8490*/  BSYNC B1 ;  /* 0x0000000000017941 */ /* 0x000fea0003800000 */
.L_x_120:
[----:B------:R-:W-:Y:S05]  /*84a0*/  VIADD R0, R39, 0x40 ;  /* 0x0000004027007836 */ /* 0x000fea0000000000 */
[----:B------:R-:W-:Y:S04]  /*84b0*/  SHF.R.U32.HI R0, RZ, 0x15, R0 ;  /* 0x00000015ff007819 */ /* 0x000fe80000011600 */
[----:B------:R-:W-:Y:S11]  /*84c0*/  LOP3.LUT P0, RZ, R0, 0x3, R95, 0x48, !PT ;  /* 0x0000000300ff7812 */ /* 0x000ff6000780485f */
[----:B------:R-:W-:Y:S02]  /*84d0*/  @!UPT UIADD3 URZ, UPT, UPT, URZ, URZ, URZ ;  /* 0x000000fffffff290 */ /* 0x000fe4000fffe0ff */
[----:B------:R-:W-:Y:S05]  /*84e0*/  @!P0 BRA `(.L_x_125) ;  /* 0x0000000000408947 */ /* 0x000fea0003800000 */
[----:B------:R-:W2:Y:S01]  /*84f0*/  LDCU.64 UR8, c[0x4][0x70] ;  /* 0x01000e00ff0877ac */ /* 0x000ea20008000a00 */
[----:B------:R-:W-:Y:S01]  /*8500*/  MOV R3, 0x0 ;  /* 0x0000000000037802 */ /* 0x000fe20000000f00 */
[----:B------:R-:W-:Y:S02]  /*8510*/  HFMA2 R12, -RZ, RZ, 0, 5.9604644775390625e-08 ;  /* 0x00000001ff0c7431 */ /* 0x000fe400000001ff */
[----:B------:R-:W-:Y:S02]  /*8520*/  IMAD.MOV.U32 R8, RZ, RZ, 0x192 ;  /* 0x00000192ff087424 */ /* 0x000fe400078e00ff */
[----:B------:R-:W-:Y:S01]  /*8530*/  IMAD.MOV.U32 R13, RZ, RZ, RZ ;  /* 0x000000ffff0d7224 */ /* 0x000fe200078e00ff */
[----:B------:R-:W3:Y:S01]  /*8540*/  LDCU.64 UR6, c[0x4][0x78] ;  /* 0x01000f00ff0677ac */ /* 0x000ee20008000a00 */
[----:B------:R-:W1:Y:S01]  /*8550*/  LDC.64 R2, c[0x4][R3] ;  /* 0x0100000003027b82 */ /* 0x000e620000000a00 */
[----:B------:R-:W5:Y:S01]  /*8560*/  LDCU.64 UR4, c[0x4][0x10] ;  /* 0x01000200ff0477ac */ /* 0x000f620008000a00 */
[----:B--2---:R-:W-:Y:S01]  /*8570*/  MOV R5, UR9 ;  /* 0x0000000900057c02 */ /* 0x004fe20008000f00 */
[----:B------:R-:W-:Y:S01]  /*8580*/  IMAD.U32 R4, RZ, RZ, UR8 ;  /* 0x00000008ff047e24 */ /* 0x000fe2000f8e00ff */
[----:B---3--:R-:W-:Y:S01]  /*8590*/  MOV R7, UR7 ;  /* 0x0000000700077c02 */ /* 0x008fe20008000f00 */
[----:B------:R-:W-:Y:S01]  /*85a0*/  IMAD.U32 R6, RZ, RZ, UR6 ;  /* 0x00000006ff067e24 */ /* 0x000fe2000f8e00ff */
[----:B-----5:R-:W-:Y:S01]  /*85b0*/  MOV R11, UR5 ;  /* 0x00000005000b7c02 */ /* 0x020fe20008000f00 */
[----:B------:R-:W-:Y:S02]  /*85c0*/  IMAD.U32 R10, RZ, RZ, UR4 ;  /* 0x00000004ff0a7e24 */ /* 0x000fe4000f8e00ff */
[----:B------:R-:W-:Y:S07]  /*85d0*/  LEPC R20, `(.L_x_125) ;  /* 0x000000001014794e */ /* 0x000fee0000000000 */
[----:B-1--4-:R-:W-:Y:S05]  /*85e0*/  CALL.ABS.NOINC R2 ;  /* 0x0000000002007343 */ /* 0x012fea0003c00000 */
.L_x_125:
[----:B------:R-:W-:Y:S01]  /*85f0*/  ISETP.NE.AND P0, PT, R93, RZ, PT ;  /* 0x000000ff5d00720c */ /* 0x000fe20003f05270 */
[----:B------:R-:W-:Y:S05]  /*8600*/  WARPSYNC.ALL ;  /* 0x0000000000007948 */ /* 0x000fea0003800000 */
[----:B------:R-:W-:Y:S01]  /*8610*/  R2UR UR4, R39 ;  /* 0x00000000270472ca */ /* 0x000fe200000e0000 */
[----:B------:R-:W2:Y:S01]  /*8620*/  S2UR UR6, SR_CgaCtaId ;  /* 0x00000000000679c3 */ /* 0x000ea20000008800 */
[-C--:B------:R-:W-:Y:S01]  /*8630*/  F2FP.F16.E4M3.UNPACK_B R42, R76.reuse ;  /* 0x0000004cff2a723e */ /* 0x080fe200020006ff */
[----:B------:R-:W-:Y:S01]  /*8640*/  BSSY.RECONVERGENT B0, `(.L_x_126) ;  /* 0x000009e000007945 */ /* 0x000fe20003800200 */
[----:B------:R-:W-:Y:S02]  /*8650*/  F2FP.F16.E4M3.UNPACK_B R76, R76.H1 ;  /* 0x0000004cff4c723e */ /* 0x000fe400030006ff */
[-C--:B------:R-:W-:Y:S01]  /*8660*/  F2FP.F16.E4M3.UNPACK_B R46, R77.reuse ;  /* 0x0000004dff2e723e */ /* 0x080fe200020006ff */
[--C-:B------:R-:W-:Y:S01]  /*8670*/  HADD2.F32 R40, -RZ, R42.reuse.H0_H0 ;  /* 0x2000002aff287230 */ /* 0x100fe20000004100 */
[----:B------:R-:W-:Y:S01]  /*8680*/  F2FP.F16.E4M3.UNPACK_B R77, R77.H1 ;  /* 0x0000004dff4d723e */ /* 0x000fe200030006ff */
[----:B------:R-:W-:Y:S01]  /*8690*/  HADD2.F32 R42, -RZ, R42.H1_H1 ;  /* 0x3000002aff2a7230 */ /* 0x000fe20000004100 */
[-C--:B------:R-:W-:Y:S01]  /*86a0*/  F2FP.F16.E4M3.UNPACK_B R50, R78.reuse ;  /* 0x0000004eff32723e */ /* 0x080fe200020006ff */
[----:B------:R-:W-:Y:S01]  /*86b0*/  HADD2.F32 R43, -RZ, R76.H0_H0 ;  /* 0x2000004cff2b7230 */ /* 0x000fe20000004100 */
[----:B------:R-:W-:Y:S01]  /*86c0*/  F2FP.F16.E4M3.UNPACK_B R78, R78.H1 ;  /* 0x0000004eff4e723e */ /* 0x000fe200030006ff */
[----:B------:R-:W-:Y:S01]  /*86d0*/  LDTM.16dp32bit_t0_t15.x32 R4, tmem[UR4+0x40] ;  /* 0x00004004000479ee */ /* 0x000fe20008a80000 */
[----:B------:R-:W3:Y:S01]  /*86e0*/  LDTM.16dp32bit_t16_t31.x32 R4, tmem[UR4+0x60] ;  /* 0x00006004000479ee */ /* 0x000ee20008aa0000 */
[----:B------:R-:W-:Y:S01]  /*86f0*/  NOP ;  /* 0x0000000000007918 */ /* 0x000fe20000000000 */
[--C-:B------:R-:W-:Y:S01]  /*8700*/  HADD2.F32 R45, -RZ, R46.reuse.H0_H0 ;  /* 0x2000002eff2d7230 */ /* 0x100fe20000004100 */
[----:B------:R-:W-:Y:S01]  /*8710*/  R2UR UR5, R117 ;  /* 0x00000000750572ca */ /* 0x000fe200000e0000 */
[----:B------:R-:W-:Y:S01]  /*8720*/  HADD2.F32 R46, -RZ, R46.H1_H1 ;  /* 0x3000002eff2e7230 */ /* 0x000fe20000004100 */
[----:B------:R-:W-:Y:S01]  /*8730*/  F2FP.F16.E4M3.UNPACK_B R54, R79 ;  /* 0x0000004fff36723e */ /* 0x000fe200020006ff */
[--C-:B------:R-:W-:Y:S01]  /*8740*/  HADD2.F32 R49, -RZ, R50.reuse.H0_H0 ;  /* 0x20000032ff317230 */ /* 0x100fe20000004100 */
[----:B----4-:R-:W-:Y:S01]  /*8750*/  F2FP.F16.E4M3.UNPACK_B R58, R80 ;  /* 0x00000050ff3a723e */ /* 0x010fe200020006ff */
        /* <DEDUP_REMOVED lines=8> */
[----:B------:R-:W-:Y:S01]  /*87e0*/  UIADD3 UR4, UPT, UPT, UR5, 0x270, URZ ;  /* 0x0000027005047890 */ /* 0x000fe2000fffe0ff */
[----:B------:R-:W-:Y:S01]  /*87f0*/  HADD2.F32 R59, -RZ, R58.H1_H1 ;  /* 0x3000003aff3b7230 */ /* 0x000fe20000004100 */
[----:B------:R-:W-:Y:S01]  /*8800*/  F2FP.F16.E4M3.UNPACK_B R80, R80.H1 ;  /* 0x00000050ff50723e */ /* 0x000fe200030006ff */
[--C-:B------:R-:W-:Y:S01]  /*8810*/  HADD2.F32 R61, -RZ, R62.reuse.H0_H0 ;  /* 0x2000003eff3d7230 */ /* 0x100fe20000004100 */
[----:B------:R-:W-:Y:S01]  /*8820*/  F2FP.F16.E4M3.UNPACK_B R81, R81.H1 ;  /* 0x00000051ff51723e */ /* 0x000fe200030006ff */
[----:B------:R-:W-:Y:S01]  /*8830*/  HADD2.F32 R62, -RZ, R62.H1_H1 ;  /* 0x3000003eff3e7230 */ /* 0x000fe20000004100 */
[----:B------:R-:W-:Y:S01]  /*8840*/  F2FP.F16.E4M3.UNPACK_B R82, R82.H1 ;  /* 0x00000052ff52723e */ /* 0x000fe200030006ff */
[--C-:B------:R-:W-:Y:S01]  /*8850*/  HADD2.F32 R65, -RZ, R66.reuse.H0_H0 ;  /* 0x20000042ff417230 */ /* 0x100fe20000004100 */
[----:B--2---:R-:W-:Y:S01]  /*8860*/  UPRMT UR4, UR6, 0x654, UR4 ;  /* 0x0000065406047896 */ /* 0x004fe20008000004 */
[C---:B---3--:R-:W-:Y:S01]  /*8870*/  FMUL R4, R38.reuse, R4 ;  /* 0x0000000426047220 */ /* 0x048fe20000400000 */
[C---:B------:R-:W-:Y:S01]  /*8880*/  FMUL R5, R38.reuse, R5 ;  /* 0x0000000526057220 */ /* 0x040fe20000400000 */
[C---:B------:R-:W-:Y:S01]  /*8890*/  FMUL R8, R38.reuse, R8 ;  /* 0x0000000826087220 */ /* 0x040fe20000400000 */
[C---:B------:R-:W-:Y:S01]  /*88a0*/  FMUL R9, R38.reuse, R9 ;  /* 0x0000000926097220 */ /* 0x040fe20000400000 */
[C---:B------:R-:W-:Y:S01]  /*88b0*/  FFMA R4, R41.reuse, R40, R4 ;  /* 0x0000002829047223 */ /* 0x040fe20000000004 */
[C---:B------:R-:W-:Y:S01]  /*88c0*/  FFMA R5, R41.reuse, R42, R5 ;  /* 0x0000002a29057223 */ /* 0x040fe20000000005 */
[C---:B------:R-:W-:Y:S01]  /*88d0*/  FMUL R12, R38.reuse, R12 ;  /* 0x0000000c260c7220 */ /* 0x040fe20000400000 */
[C---:B------:R-:W-:Y:S01]  /*88e0*/  FMUL R13, R38.reuse, R13 ;  /* 0x0000000d260d7220 */ /* 0x040fe20000400000 */
[----:B------:R-:W-:Y:S01]  /*88f0*/  SYNCS.ARRIVE.TRANS64.RED.A1T0 RZ, [UR4], RZ ;  /* 0x000000ffffff79a7 */ /* 0x000fe20008100404 */
[C---:B------:R-:W-:Y:S01]  /*8900*/  FMUL R16, R38.reuse, R16 ;  /* 0x0000001026107220 */ /* 0x040fe20000400000 */
[C---:B------:R-:W-:Y:S01]  /*8910*/  FMUL R17, R38.reuse, R17 ;  /* 0x0000001126117220 */ /* 0x040fe20000400000 */
[C---:B------:R-:W-:Y:S01]  /*8920*/  FMUL R0, R38.reuse, R20 ;  /* 0x0000001426007220 */ /* 0x040fe20000400000 */
[C---:B------:R-:W-:Y:S01]  /*8930*/  FMUL R2, R38.reuse, R21 ;  /* 0x0000001526027220 */ /* 0x040fe20000400000 */
[C---:B------:R-:W-:Y:S01]  /*8940*/  FMUL R20, R38.reuse, R24 ;  /* 0x0000001826147220 */ /* 0x040fe20000400000 */
[C---:B------:R-:W-:Y:S01]  /*8950*/  FMUL R21, R38.reuse, R25 ;  /* 0x0000001926157220 */ /* 0x040fe20000400000 */
[----:B------:R-:W-:Y:S02]  /*8960*/  HADD2.F32 R66, -RZ, R66.H1_H1 ;  /* 0x30000042ff427230 */ /* 0x000fe40000004100 */
        /* <DEDUP_REMOVED lines=15> */
[----:B------:R-:W-:Y:S01]  /*8a60*/  FFMA R10, R41, R47, R10 ;  /* 0x0000002f290a7223 */ /* 0x000fe2000000000a */
[----:B------:R-:W-:Y:S01]  /*8a70*/  HADD2.F32 R43, -RZ, R69.H0_H0 ;  /* 0x20000045ff2b7230 */ /* 0x000fe20000004100 */
[----:B-1----:R-:W-:Y:S01]  /*8a80*/  F2FP.SATFINITE.E4M3.F32.PACK_AB_MERGE_C R112, R7, R6, RZ ;  /* 0x000000060770723e */ /* 0x002fe200048070ff */
        /* <DEDUP_REMOVED lines=8> */
[----:B------:R-:W-:Y:S01]  /*8b10*/  FFMA R14, R41, R51, R14 ;  /* 0x00000033290e7223 */ /* 0x000fe2000000000e */
[C---:B------:R-:W-:Y:S01]  /*8b20*/  FMUL R15, R38.reuse, R15 ;  /* 0x0000000f260f7220 */ /* 0x040fe20000400000 */
[----:B------:R-:W-:Y:S01]  /*8b30*/  F2FP.F16.E4M3.UNPACK_B R83, R83.H1 ;  /* 0x00000053ff53723e */ /* 0x000fe200030006ff */
[--C-:B------:R-:W-:Y:S01]  /*8b40*/  HADD2.F32 R55, -RZ, R79.reuse.H0_H0 ;  /* 0x2000004fff377230 */ /* 0x100fe20000004100 */
[----:B------:R-:W-:Y:S01]  /*8b50*/  F2FP.SATFINITE.E4M3.F32.PACK_AB_MERGE_C R113, R11, R10, RZ ;  /* 0x0000000a0b71723e */ /* 0x000fe200048070ff */
[C---:B------:R-:W-:Y:S01]  /*8b60*/  FFMA R15, R41.reuse, R52, R15 ;  /* 0x00000034290f7223 */ /* 0x040fe2000000000f */
[C---:B------:R-:W-:Y:S01]  /*8b70*/  FFMA R16, R41.reuse, R53, R16 ;  /* 0x0000003529107223 */ /* 0x040fe20000000010 */
[----:B------:R-:W-:Y:S01]  /*8b80*/  FFMA R17, R41, R54, R17 ;  /* 0x0000003629117223 */ /* 0x000fe20000000011 */
[----:B------:R-:W-:Y:S01]  /*8b90*/  F2FP.SATFINITE.E4M3.F32.PACK_AB_MERGE_C R113, R9, R8, R113 ;  /* 0x000000080971723e */ /* 0x000fe20004807071 */
[----:B------:R-:W-:Y:S01]  /*8ba0*/  HADD2.F32 R56, -RZ, R79.H1_H1 ;  /* 0x3000004fff387230 */ /* 0x000fe20000004100 */
[----:B------:R-:W-:Y:S01]  /*8bb0*/  F2FP.SATFINITE.E4M3.F32.PACK_AB_MERGE_C R114, R15, R14, RZ ;  /* 0x0000000e0f72723e */ /* 0x000fe200048070ff */
[C---:B------:R-:W-:Y:S01]  /*8bc0*/  FMUL R18, R38.reuse, R18 ;  /* 0x0000001226127220 */ /* 0x040fe20000400000 */
[C---:B------:R-:W-:Y:S01]  /*8bd0*/  FMUL R19, R38.reuse, R19 ;  /* 0x0000001326137220 */ /* 0x040fe20000400000 */
[--C-:B------:R-:W-:Y:S02]  /*8be0*/  HADD2.F32 R58, -RZ, R80.reuse.H0_H0 ;  /* 0x20000050ff3a7230 */ /* 0x100fe40000004100 */
[C---:B------:R-:W-:Y:S01]  /*8bf0*/  FMUL R3, R38.reuse, R22 ;  /* 0x0000001626037220 */ /* 0x040fe20000400000 */
[C---:B------:R-:W-:Y:S01]  /*8c00*/  FFMA R18, R41.reuse, R55, R18 ;  /* 0x0000003729127223 */ /* 0x040fe20000000012 */
[----:B------:R-:W-:Y:S02]  /*8c10*/  HADD2.F32 R60, -RZ, R80.H1_H1 ;  /* 0x30000050ff3c7230 */ /* 0x000fe40000004100 */
        /* <DEDUP_REMOVED lines=42> */
[----:B------:R-:W-:Y:S03]  /*8ec0*/  IADD3 R70, PT, PT, R36, 0x1, RZ ;  /* 0x0000000124467810 */ /* 0x000fe60007ffe0ff */
        /* <DEDUP_REMOVED lines=13> */
[----:B------:R-:W-:Y:S01]  /*8fa0*/  R2UR UR12, R108 ;  /* 0x000000006c0c72ca */ /* 0x000fe200000e0000 */
[----:B------:R-:W-:Y:S01]  /*8fb0*/  UIADD3 UR8, UPT, UPT, UR49, 0x3400, URZ ;  /* 0x0000340031087890 */ /* 0x000fe2000fffe0ff */
[----:B------:R-:W-:Y:S01]  /*8fc0*/  R2UR UR13, R109 ;  /* 0x000000006d0d72ca */ /* 0x000fe200000e0000 */
[----:B--2---:R-:W-:Y:S04]  /*8fd0*/  UIADD3 UR4, UP0, UPT, UR6, 0x780, URZ ;  /* 0x0000078006047890 */ /* 0x004fe8000ff1e0ff */
[----:B------:R-:W-:Y:S09]  /*8fe0*/  UIADD3.X UR5, UPT, UPT, URZ, UR7, URZ, UP0, !UPT ;  /* 0x00000007ff057290 */ /* 0x000ff200087fe4ff */
[----:B------:R2:W-:Y:S01]  /*8ff0*/  UTMASTG.5D.IM2COL [UR8], [UR4] ;  /* 0x00000008040073b5 */ /* 0x0005e20008060000 */
[----:B------:R0:W-:Y:S01]  /*9000*/  UTMACMDFLUSH ;  /* 0x00000000000079b7 */ /* 0x0001e20000000000 */
[----:B--2---:R-:W-:Y:S04]  /*9010*/  DEPBAR.LE SB0, 0x1 ;  /* 0x000080400000791a */ /* 0x004fe80000000000 */
.L_x_127:
[----:B------:R-:W-:Y:S05]  /*9020*/  BSYNC.RECONVERGENT B0 ;  /* 0x0000000000007941 */ /* 0x000fea0003800200 */
.L_x_126:
[----:B------:R-:W-:Y:S01]  /*9030*/  R2UR UR5, R73 ;  /* 0x00000000490572ca */ /* 0x000fe200000e0000 */
[----:B------:R-:W-:Y:S01]  /*9040*/  BAR.SYNC.DEFER_BLOCKING 0x1, 0x80 ;  /* 0x0042000000007b1d */ /* 0x000fe20000010000 */
[----:B------:R-:W-:Y:S01]  /*9050*/  R2UR UR4, R86 ;  /* 0x00000000560472ca */ /* 0x000fe200000e0000 */
[----:B------:R-:W-:Y:S01]  /*9060*/  UISETP.NE.AND UP0, UPT, UR52, URZ, UPT ;  /* 0x000000ff3400728c */ /* 0x000fe2000bf05270 */
[C---:B------:R-:W-:Y:S02]  /*9070*/  ISETP.NE.AND P0, PT, R70.reuse, 0x2, PT ;  /* 0x000000024600780c */ /* 0x040fe40003f05270 */
[----:B------:R-:W-:Y:S02]  /*9080*/  LOP3.LUT R89, R89, 0x1, RZ, 0x3c, !PT ;  /* 0x0000000159597812 */ /* 0x000fe400078e3cff */
[----:B------:R-:W-:Y:S02]  /*9090*/  SEL R3, RZ, 0x1, P0 ;  /* 0x00000001ff037807 */ /* 0x000fe40000000000 */
[----:B------:R-:W-:Y:S02]  /*90a0*/  SEL R36, R70, RZ, P0 ;  /* 0x000000ff46247207 */ /* 0x000fe40000000000 */
[----:B------:R-:W-:Y:S01]  /*90b0*/  LOP3.LUT R90, R90, R3, RZ, 0x3c, !PT ;  /* 0x000000035a5a7212 */ /* 0x000fe200078e3cff */
[----:B------:R-:W-:Y:S02]  /*90c0*/  UIADD3 UR24, UPT, UPT, UR36, UR5, URZ ;  /* 0x0000000524187290 */ /* 0x000fe4000fffe0ff */
[----:B------:R-:W-:Y:S01]  /*90d0*/  UIADD3 UR50, UPT, UPT, UR37, UR4, URZ ;  /* 0x0000000425327290 */ /* 0x000fe2000fffe0ff */
[----:B------:R-:W-:Y:S01]  /*90e0*/  UMOV UR51, UR61 ;  /* 0x0000003d00337c82 */ /* 0x000fe20008000000 */
[----:B------:R-:W-:Y:S10]  /*90f0*/  BRA.U UP0, `(.L_x_128) ;  /* 0xffffffd500147547 */ /* 0x000ff4000b83ffff */
[----:B------:R-:W-:Y:S05]  /*9100*/  EXIT ;  /* 0x000000000000794d */ /* 0x000fea0003800000 */
.L_x_20:
[----:B------:R-:W-:Y:S07]  /*9110*/  MOV R0, UR9 ;  /* 0x0000000900007c02 */ /* 0x000fee0008000f00 */
.L_x_129:
[----:B--2---:R2:W3:Y:S02]  /*9120*/  SYNCS.PHASECHK.TRANS64.TRYWAIT P0, [R0+URZ+0x110], R5 ;  /* 0x00011005000075a7 */ /* 0x0044e400080011ff */
[----:B---3--:R-:W-:Y:S05]  /*9130*/  @!P0 NANOSLEEP.SYNCS 0x989680 ;  /* 0x009896800000895d */ /* 0x008fea0003900000 */
[----:B------:R-:W3:Y:S02]  /*9140*/  @!P0 SYNCS.PHASECHK.TRANS64 P0, [R0+URZ+0x110], R5 ;  /* 0x00011005000085a7 */ /* 0x000ee400080010ff */
[----:B---3--:R-:W-:Y:S05]  /*9150*/  @!P0 BRA `(.L_x_129) ;  /* 0xfffffffc00f08947 */ /* 0x008fea000383ffff */
[----:B------:R-:W-:Y:S05]  /*9160*/  BRA `(.L_x_19) ;  /* 0xffffff8800ac7947 */ /* 0x000fea000383ffff */
.L_x_26:
[----:B------:R-:W-:Y:S07]  /*9170*/  MOV R0, UR9 ;  /* 0x0000000900007c02 */ /* 0x000fee0008000f00 */
.L_x_130:
[----:B--2---:R2:W4:Y:S02]  /*9180*/  SYNCS.PHASECHK.TRANS64.TRYWAIT P0, [R0+URZ+0x110], R5 ;  /* 0x00011005000075a7 */ /* 0x00452400080011ff */
[----:B----4-:R-:W-:Y:S05]  /*9190*/  @!P0 NANOSLEEP.SYNCS 0x989680 ;  /* 0x009896800000895d */ /* 0x010fea0003900000 */
[----:B------:R-:W4:Y:S02]  /*91a0*/  @!P0 SYNCS.PHASECHK.TRANS64 P0, [R0+URZ+0x110], R5 ;  /* 0x00011005000085a7 */ /* 0x000f2400080010ff */
[----:B----4-:R-:W-:Y:S05]  /*91b0*/  @!P0 BRA `(.L_x_130) ;  /* 0xfffffffc00f08947 */ /* 0x010fea000383ffff */
[----:B------:R-:W-:Y:S05]  /*91c0*/  BRA `(.L_x_25) ;  /* 0xffffff90003c7947 */ /* 0x000fea000383ffff */
.L_x_30:
[----:B------:R-:W-:-:S07]  /*91d0*/  MOV R0, UR30 ;  /* 0x0000001e00007c02 */ /* 0x000fce0008000f00 */
.L_x_131:
[----:B-1----:R1:W2:Y:S02]  /*91e0*/  SYNCS.PHASECHK.TRANS64.TRYWAIT P0, [R0+URZ+0x250], R3 ;  /* 0x00025003000075a7 */ /* 0x0022a400080011ff */
[----:B--2---:R-:W-:Y:S05]  /*91f0*/  @!P0 NANOSLEEP.SYNCS 0x989680 ;  /* 0x009896800000895d */ /* 0x004fea0003900000 */
[----:B------:R-:W2:Y:S02]  /*9200*/  @!P0 SYNCS.PHASECHK.TRANS64 P0, [R0+URZ+0x250], R3 ;  /* 0x00025003000085a7 */ /* 0x000ea400080010ff */
[----:B--2---:R-:W-:Y:S05]  /*9210*/  @!P0 BRA `(.L_x_131) ;  /* 0xfffffffc00f08947 */ /* 0x004fea000383ffff */
[----:B------:R-:W-:Y:S05]  /*9220*/  BRA `(.L_x_132) ;  /* 0xffffff94000c7947 */ /* 0x000fea000383ffff */
.L_x_34:
[----:B------:R-:W-:-:S07]  /*9230*/  MOV R0, UR4 ;  /* 0x0000000400007c02 */ /* 0x000fce0008000f00 */
.L_x_133:
[----:B-1----:R1:W2:Y:S02]  /*9240*/  SYNCS.PHASECHK.TRANS64.TRYWAIT P0, [R0+URZ], R3 ;  /* 0x00000003000075a7 */ /* 0x0022a400080011ff */
[----:B--2---:R-:W-:Y:S05]  /*9250*/  @!P0 NANOSLEEP.SYNCS 0x989680 ;  /* 0x009896800000895d */ /* 0x004fea0003900000 */
[----:B------:R-:W2:Y:S02]  /*9260*/  @!P0 SYNCS.PHASECHK.TRANS64 P0, [R0+URZ], R3 ;  /* 0x00000003000085a7 */ /* 0x000ea400080010ff */
[----:B--2---:R-:W-:Y:S05]  /*9270*/  @!P0 BRA `(.L_x_133) ;  /* 0xfffffffc00f08947 */ /* 0x004fea000383ffff */
[----:B------:R-:W-:Y:S05]  /*9280*/  BRA `(.L_x_134) ;  /* 0xffffff9800a47947 */ /* 0x000fea000383ffff */
.L_x_35:
[----:B------:R-:W-:-:S07]  /*9290*/  MOV R0, UR5 ;  /* 0x0000000500007c02 */ /* 0x000fce0008000f00 */
.L_x_135:
[----:B-1----:R1:W2:Y:S02]  /*92a0*/  SYNCS.PHASECHK.TRANS64.TRYWAIT P0, [R0+URZ], R3 ;  /* 0x00000003000075a7 */ /* 0x0022a400080011ff */
[----:B--2---:R-:W-:Y:S05]  /*92b0*/  @!P0 NANOSLEEP.SYNCS 0x989680 ;  /* 0x009896800000895d */ /* 0x004fea0003900000 */
[----:B------:R-:W2:Y:S02]  /*92c0*/  @!P0 SYNCS.PHASECHK.TRANS64 P0, [R0+URZ], R3 ;  /* 0x00000003000085a7 */ /* 0x000ea400080010ff */
[----:B--2---:R-:W-:Y:S05]  /*92d0*/  @!P0 BRA `(.L_x_135) ;  /* 0xfffffffc00f08947 */ /* 0x004fea000383ffff */
[----:B------:R-:W-:Y:S05]  /*92e0*/  BRA `(.L_x_136) ;  /* 0xffffff9800b47947 */ /* 0x000fea000383ffff */
.L_x_36:
[----:B------:R-:W-:-:S07]  /*92f0*/  MOV R0, UR5 ;  /* 0x0000000500007c02 */ /* 0x000fce0008000f00 */
.L_x_137:
[----:B-1----:R1:W2:Y:S02]  /*9300*/  SYNCS.PHASECHK.TRANS64.TRYWAIT P0, [R0+URZ], R3 ;  /* 0x00000003000075a7 */ /* 0x0022a400080011ff */
[----:B--2---:R-:W-:Y:S05]  /*9310*/  @!P0 NANOSLEEP.SYNCS 0x989680 ;  /* 0x009896800000895d */ /* 0x004fea0003900000 */
[----:B------:R-:W2:Y:S02]  /*9320*/  @!P0 SYNCS.PHASECHK.TRANS64 P0, [R0+URZ], R3 ;  /* 0x00000003000085a7 */ /* 0x000ea400080010ff */
[----:B--2---:R-:W-:Y:S05]  /*9330*/  @!P0 BRA `(.L_x_137) ;  /* 0xfffffffc00f08947 */ /* 0x004fea000383ffff */
[----:B------:R-:W-:Y:S05]  /*9340*/  BRA `(.L_x_138) ;  /* 0xffffff9800c47947 */ /* 0x000fea000383ffff */
.L_x_37:
[----:B------:R-:W-:-:S07]  /*9350*/  MOV R0, UR5 ;  /* 0x0000000500007c02 */ /* 0x000fce0008000f00 */
.L_x_139:
[----:B-1----:R1:W2:Y:S02]  /*9360*/  SYNCS.PHASECHK.TRANS64.TRYWAIT P0, [R0+URZ], R3 ;  /* 0x00000003000075a7 */ /* 0x0022a400080011ff */
[----:B--2---:R-:W-:Y:S05]  /*9370*/  @!P0 NANOSLEEP.SYNCS 0x989680 ;  /* 0x009896800000895d */ /* 0x004fea0003900000 */
[----:B------:R-:W2:Y:S02]  /*9380*/  @!P0 SYNCS.PHASECHK.TRANS64 P0, [R0+URZ], R3 ;  /* 0x00000003000085a7 */ /* 0x000ea400080010ff */
[----:B--2---:R-:W-:Y:S05]  /*9390*/  @!P0 BRA `(.L_x_139) ;  /* 0xfffffffc00f08947 */ /* 0x004fea000383ffff */
[----:B------:R-:W-:Y:S05]  /*93a0*/  BRA `(.L_x_140) ;  /* 0xffffff9800d47947 */ /* 0x000fea000383ffff */
.L_x_38:
[----:B------:R-:W-:-:S07]  /*93b0*/  MOV R0, UR5 ;  /* 0x0000000500007c02 */ /* 0x000fce0008000f00 */
.L_x_141:
[----:B-1----:R1:W2:Y:S02]  /*93c0*/  SYNCS.PHASECHK.TRANS64.TRYWAIT P0, [R0+URZ], R3 ;  /* 0x00000003000075a7 */ /* 0x0022a400080011ff */
[----:B--2---:R-:W-:Y:S05]  /*93d0*/  @!P0 NANOSLEEP.SYNCS 0x989680 ;  /* 0x009896800000895d */ /* 0x004fea0003900000 */
[----:B------:R-:W2:Y:S02]  /*93e0*/  @!P0 SYNCS.PHASECHK.TRANS64 P0, [R0+URZ], R3 ;  /* 0x00000003000085a7 */ /* 0x000ea400080010ff */
[----:B--2---:R-:W-:Y:S05]  /*93f0*/  @!P0 BRA `(.L_x_141) ;  /* 0xfffffffc00f08947 */ /* 0x004fea000383ffff */
[----:B------:R-:W-:Y:S05]  /*9400*/  BRA `(.L_x_142) ;  /* 0xffffff9800e47947 */ /* 0x000fea000383ffff */
.L_x_39:
[----:B------:R-:W-:-:S07]  /*9410*/  MOV R0, UR5 ;  /* 0x0000000500007c02 */ /* 0x000fce0008000f00 */
.L_x_143:
[----:B-1----:R1:W2:Y:S02]  /*9420*/  SYNCS.PHASECHK.TRANS64.TRYWAIT P0, [R0+URZ], R3 ;  /* 0x00000003000075a7 */ /* 0x0022a400080011ff */
[----:B--2---:R-:W-:Y:S05]  /*9430*/  @!P0 NANOSLEEP.SYNCS 0x989680 ;  /* 0x009896800000895d */ /* 0x004fea0003900000 */
[----:B------:R-:W2:Y:S02]  /*9440*/  @!P0 SYNCS.PHASECHK.TRANS64 P0, [R0+URZ], R3 ;  /* 0x00000003000085a7 */ /* 0x000ea400080010ff */
[----:B--2---:R-:W-:Y:S05]  /*9450*/  @!P0 BRA `(.L_x_143) ;  /* 0xfffffffc00f08947 */ /* 0x004fea000383ffff */
[----:B------:R-:W-:Y:S05]  /*9460*/  BRA `(.L_x_144) ;  /* 0xffffff9800f47947 */ /* 0x000fea000383ffff */
.L_x_40:
[----:B------:R-:W-:-:S07]  /*9470*/  MOV R0, UR5 ;  /* 0x0000000500007c02 */ /* 0x000fce0008000f00 */
.L_x_145:
[----:B-1----:R1:W2:Y:S02]  /*9480*/  SYNCS.PHASECHK.TRANS64.TRYWAIT P0, [R0+URZ], R3 ;  /* 0x00000003000075a7 */ /* 0x0022a400080011ff */
[----:B--2---:R-:W-:Y:S05]  /*9490*/  @!P0 NANOSLEEP.SYNCS 0x989680 ;  /* 0x009896800000895d */ /* 0x004fea0003900000 */
[----:B------:R-:W2:Y:S02]  /*94a0*/  @!P0 SYNCS.PHASECHK.TRANS64 P0, [R0+URZ], R3 ;  /* 0x00000003000085a7 */ /* 0x000ea400080010ff */
[----:B--2---:R-:W-:Y:S05]  /*94b0*/  @!P0 BRA `(.L_x_145) ;  /* 0xfffffffc00f08947 */ /* 0x004fea000383ffff */
[----:B------:R-:W-:Y:S05]  /*94c0*/  BRA `(.L_x_146) ;  /* 0xffffff9c00047947 */ /* 0x000fea000383ffff */
.L_x_41:
[----:B------:R-:W-:-:S07]  /*94d0*/  MOV R0, UR5 ;  /* 0x0000000500007c02 */ /* 0x000fce0008000f00 */
.L_x_147:
[----:B-1----:R1:W2:Y:S02]  /*94e0*/  SYNCS.PHASECHK.TRANS64.TRYWAIT P0, [R0+URZ], R3 ;  /* 0x00000003000075a7 */ /* 0x0022a400080011ff */
[----:B--2---:R-:W-:Y:S05]  /*94f0*/  @!P0 NANOSLEEP.SYNCS 0x989680 ;  /* 0x009896800000895d */ /* 0x004fea0003900000 */
[----:B------:R-:W2:Y:S02]  /*9500*/  @!P0 SYNCS.PHASECHK.TRANS64 P0, [R0+URZ], R3 ;  /* 0x00000003000085a7 */ /* 0x000ea400080010ff */
[----:B--2---:R-:W-:Y:S05]  /*9510*/  @!P0 BRA `(.L_x_147) ;  /* 0xfffffffc00f08947 */ /* 0x004fea000383ffff */
[----:B------:R-:W-:Y:S05]  /*9520*/  BRA `(.L_x_148) ;  /* 0xffffff9c00147947 */ /* 0x000fea000383ffff */
.L_x_42:
[----:B------:R-:W-:-:S07]  /*9530*/  MOV R0, UR5 ;  /* 0x0000000500007c02 */ /* 0x000fce0008000f00 */
.L_x_149:
[----:B-1----:R1:W2:Y:S02]  /*9540*/  SYNCS.PHASECHK.TRANS64.TRYWAIT P0, [R0+URZ], R3 ;  /* 0x00000003000075a7 */ /* 0x0022a400080011ff */
[----:B--2---:R-:W-:Y:S05]  /*9550*/  @!P0 NANOSLEEP.SYNCS 0x989680 ;  /* 0x009896800000895d */ /* 0x004fea0003900000 */
[----:B------:R-:W2:Y:S02]  /*9560*/  @!P0 SYNCS.PHASECHK.TRANS64 P0, [R0+URZ], R3 ;  /* 0x00000003000085a7 */ /* 0x000ea400080010ff */
[----:B--2---:R-:W-:Y:S05]  /*9570*/  @!P0 BRA `(.L_x_149) ;  /* 0xfffffffc00f08947 */ /* 0x004fea000383ffff */
[----:B------:R-:W-:Y:S05]  /*9580*/  BRA `(.L_x_150) ;  /* 0xffffff9c00247947 */ /* 0x000fea000383ffff */
.L_x_43:
[----:B------:R-:W-:-:S07]  /*9590*/  MOV R0, UR5 ;  /* 0x0000000500007c02 */ /* 0x000fce0008000f00 */
.L_x_151:
[----:B-1----:R1:W2:Y:S02]  /*95a0*/  SYNCS.PHASECHK.TRANS64.TRYWAIT P0, [R0+URZ], R3 ;  /* 0x00000003000075a7 */ /* 0x0022a400080011ff */
[----:B--2---:R-:W-:Y:S05]  /*95b0*/  @!P0 NANOSLEEP.SYNCS 0x989680 ;  /* 0x009896800000895d */ /* 0x004fea0003900000 */
[----:B------:R-:W2:Y:S02]  /*95c0*/  @!P0 SYNCS.PHASECHK.TRANS64 P0, [R0+URZ], R3 ;  /* 0x00000003000085a7 */ /* 0x000ea400080010ff */
[----:B--2---:R-:W-:Y:S05]  /*95d0*/  @!P0 BRA `(.L_x_151) ;  /* 0xfffffffc00f08947 */ /* 0x004fea000383ffff */
[----:B------:R-:W-:Y:S05]  /*95e0*/  BRA `(.L_x_152) ;  /* 0xffffff9c00347947 */ /* 0x000fea000383ffff */
.L_x_44:
[----:B------:R-:W-:-:S07]  /*95f0*/  MOV R0, UR5 ;  /* 0x0000000500007c02 */ /* 0x000fce0008000f00 */
.L_x_153:
[----:B-1----:R1:W2:Y:S02]  /*9600*/  SYNCS.PHASECHK.TRANS64.TRYWAIT P0, [R0+URZ], R3 ;  /* 0x00000003000075a7 */ /* 0x0022a400080011ff */
[----:B--2---:R-:W-:Y:S05]  /*9610*/  @!P0 NANOSLEEP.SYNCS 0x989680 ;  /* 0x009896800000895d */ /* 0x004fea0003900000 */
[----:B------:R-:W2:Y:S02]  /*9620*/  @!P0 SYNCS.PHASECHK.TRANS64 P0, [R0+URZ], R3 ;  /* 0x00000003000085a7 */ /* 0x000ea400080010ff */
[----:B--2---:R-:W-:Y:S05]  /*9630*/  @!P0 BRA `(.L_x_153) ;  /* 0xfffffffc00f08947 */ /* 0x004fea000383ffff */
[----:B------:R-:W-:Y:S05]  /*9640*/  BRA `(.L_x_154) ;  /* 0xffffff9c00447947 */ /* 0x000fea000383ffff */
.L_x_45:
[----:B------:R-:W-:-:S07]  /*9650*/  MOV R0, UR5 ;  /* 0x0000000500007c02 */ /* 0x000fce0008000f00 */
.L_x_155:
[----:B-1----:R1:W2:Y:S02]  /*9660*/  SYNCS.PHASECHK.TRANS64.TRYWAIT P0, [R0+URZ], R3 ;  /* 0x00000003000075a7 */ /* 0x0022a400080011ff */
[----:B--2---:R-:W-:Y:S05]  /*9670*/  @!P0 NANOSLEEP.SYNCS 0x989680 ;  /* 0x009896800000895d */ /* 0x004fea0003900000 */
[----:B------:R-:W2:Y:S02]  /*9680*/  @!P0 SYNCS.PHASECHK.TRANS64 P0, [R0+URZ], R3 ;  /* 0x00000003000085a7 */ /* 0x000ea400080010ff */
[----:B--2---:R-:W-:Y:S05]  /*9690*/  @!P0 BRA `(.L_x_155) ;  /* 0xfffffffc00f08947 */ /* 0x004fea000383ffff */
[----:B------:R-:W-:Y:S05]  /*96a0*/  BRA `(.L_x_156) ;  /* 0xffffff9c00547947 */ /* 0x000fea000383ffff */
.L_x_46:
[----:B------:R-:W-:-:S07]  /*96b0*/  MOV R0, UR5 ;  /* 0x0000000500007c02 */ /* 0x000fce0008000f00 */
.L_x_157:
[----:B-1----:R1:W2:Y:S02]  /*96c0*/  SYNCS.PHASECHK.TRANS64.TRYWAIT P0, [R0+URZ], R3 ;  /* 0x00000003000075a7 */ /* 0x0022a400080011ff */
[----:B--2---:R-:W-:Y:S05]  /*96d0*/  @!P0 NANOSLEEP.SYNCS 0x989680 ;  /* 0x009896800000895d */ /* 0x004fea0003900000 */
[----:B------:R-:W2:Y:S02]  /*96e0*/  @!P0 SYNCS.PHASECHK.TRANS64 P0, [R0+URZ], R3 ;  /* 0x00000003000085a7 */ /* 0x000ea400080010ff */
[----:B--2---:R-:W-:Y:S05]  /*96f0*/  @!P0 BRA `(.L_x_157) ;  /* 0xfffffffc00f08947 */ /* 0x004fea000383ffff */
[----:B------:R-:W-:Y:S05]  /*9700*/  BRA `(.L_x_158) ;  /* 0xffffff9c00647947 */ /* 0x000fea000383ffff */
.L_x_47:
[----:B------:R-:W-:-:S07]  /*9710*/  MOV R0, UR5 ;  /* 0x0000000500007c02 */ /* 0x000fce0008000f00 */
.L_x_159:
[----:B-1----:R1:W2:Y:S02]  /*9720*/  SYNCS.PHASECHK.TRANS64.TRYWAIT P0, [R0+URZ], R3 ;  /* 0x00000003000075a7 */ /* 0x0022a400080011ff */
[----:B--2---:R-:W-:Y:S05]  /*9730*/  @!P0 NANOSLEEP.SYNCS 0x989680 ;  /* 0x009896800000895d */ /* 0x004fea0003900000 */
[----:B------:R-:W2:Y:S02]  /*9740*/  @!P0 SYNCS.PHASECHK.TRANS64 P0, [R0+URZ], R3 ;  /* 0x00000003000085a7 */ /* 0x000ea400080010ff */
[----:B--2---:R-:W-:Y:S05]  /*9750*/  @!P0 BRA `(.L_x_159) ;  /* 0xfffffffc00f08947 */ /* 0x004fea000383ffff */
[----:B------:R-:W-:Y:S05]  /*9760*/  BRA `(.L_x_160) ;  /* 0xffffff9c00747947 */ /* 0x000fea000383ffff */
.L_x_48:
[----:B------:R-:W-:-:S07]  /*9770*/  MOV R0, UR5 ;  /* 0x0000000500007c02 */ /* 0x000fce0008000f00 */
.L_x_161:
[----:B-1----:R1:W2:Y:S02]  /*9780*/  SYNCS.PHASECHK.TRANS64.TRYWAIT P0, [R0+URZ], R3 ;  /* 0x00000003000075a7 */ /* 0x0022a400080011ff */
[----:B--2---:R-:W-:Y:S05]  /*9790*/  @!P0 NANOSLEEP.SYNCS 0x989680 ;  /* 0x009896800000895d */ /* 0x004fea0003900000 */
[----:B------:R-:W2:Y:S02]  /*97a0*/  @!P0 SYNCS.PHASECHK.TRANS64 P0, [R0+URZ], R3 ;  /* 0x00000003000085a7 */ /* 0x000ea400080010ff */
[----:B--2---:R-:W-:Y:S05]  /*97b0*/  @!P0 BRA `(.L_x_161) ;  /* 0xfffffffc00f08947 */ /* 0x004fea000383ffff */
[----:B------:R-:W-:Y:S05]  /*97c0*/  BRA `(.L_x_162) ;  /* 0xffffff9c00847947 */ /* 0x000fea000383ffff */
.L_x_49:
[----:B------:R-:W-:-:S07]  /*97d0*/  MOV R0, UR5 ;  /* 0x0000000500007c02 */ /* 0x000fce0008000f00 */
.L_x_163:
[----:B-1----:R1:W2:Y:S02]  /*97e0*/  SYNCS.PHASECHK.TRANS64.TRYWAIT P0, [R0+URZ], R3 ;  /* 0x00000003000075a7 */ /* 0x0022a400080011ff */
[----:B--2---:R-:W-:Y:S05]  /*97f0*/  @!P0 NANOSLEEP.SYNCS 0x989680 ;  /* 0x009896800000895d */ /* 0x004fea0003900000 */
[----:B------:R-:W2:Y:S02]  /*9800*/  @!P0 SYNCS.PHASECHK.TRANS64 P0, [R0+URZ], R3 ;  /* 0x00000003000085a7 */ /* 0x000ea400080010ff */
[----:B--2---:R-:W-:Y:S05]  /*9810*/  @!P0 BRA `(.L_x_163) ;  /* 0xfffffffc00f08947 */ /* 0x004fea000383ffff */
[----:B------:R-:W-:Y:S05]  /*9820*/  BRA `(.L_x_164) ;  /* 0xffffff9c00947947 */ /* 0x000fea000383ffff */
.L_x_50:
[----:B------:R-:W-:-:S07]  /*9830*/  MOV R0, UR5 ;  /* 0x0000000500007c02 */ /* 0x000fce0008000f00 */
.L_x_165:
[----:B-1----:R1:W2:Y:S02]  /*9840*/  SYNCS.PHASECHK.TRANS64.TRYWAIT P0, [R0+URZ], R3 ;  /* 0x00000003000075a7 */ /* 0x0022a400080011ff */
[----:B--2---:R-:W-:Y:S05]  /*9850*/  @!P0 NANOSLEEP.SYNCS 0x989680 ;  /* 0x009896800000895d */ /* 0x004fea0003900000 */
[----:B------:R-:W2:Y:S02]  /*9860*/  @!P0 SYNCS.PHASECHK.TRANS64 P0, [R0+URZ], R3 ;  /* 0x00000003000085a7 */ /* 0x000ea400080010ff */
[----:B--2---:R-:W-:Y:S05]  /*9870*/  @!P0 BRA `(.L_x_165) ;  /* 0xfffffffc00f08947 */ /* 0x004fea000383ffff */
[----:B------:R-:W-:Y:S05]  /*9880*/  BRA `(.L_x_166) ;  /* 0xffffff9c00a47947 */ /* 0x000fea000383ffff */
.L_x_51:
[----:B------:R-:W-:-:S07]  /*9890*/  MOV R0, UR5 ;  /* 0x0000000500007c02 */ /* 0x000fce0008000f00 */
.L_x_167:
[----:B-1----:R1:W2:Y:S02]  /*98a0*/  SYNCS.PHASECHK.TRANS64.TRYWAIT P0, [R0+URZ], R3 ;  /* 0x00000003000075a7 */ /* 0x0022a400080011ff */
[----:B--2---:R-:W-:Y:S05]  /*98b0*/  @!P0 NANOSLEEP.SYNCS 0x989680 ;  /* 0x009896800000895d */ /* 0x004fea0003900000 */
[----:B------:R-:W2:Y:S02]  /*98c0*/  @!P0 SYNCS.PHASECHK.TRANS64 P0, [R0+URZ], R3 ;  /* 0x00000003000085a7 */ /* 0x000ea400080010ff */
[----:B--2---:R-:W-:Y:S05]  /*98d0*/  @!P0 BRA `(.L_x_167) ;  /* 0xfffffffc00f08947 */ /* 0x004fea000383ffff */
[----:B------:R-:W-:Y:S05]  /*98e0*/  BRA `(.L_x_168) ;  /* 0xffffff9c00b47947 */ /* 0x000fea000383ffff */
.L_x_52:
[----:B------:R-:W-:-:S07]  /*98f0*/  MOV R0, UR5 ;  /* 0x0000000500007c02 */ /* 0x000fce0008000f00 */
.L_x_169:
[----:B-1----:R1:W2:Y:S02]  /*9900*/  SYNCS.PHASECHK.TRANS64.TRYWAIT P0, [R0+URZ], R3 ;  /* 0x00000003000075a7 */ /* 0x0022a400080011ff */
[----:B--2---:R-:W-:Y:S05]  /*9910*/  @!P0 NANOSLEEP.SYNCS 0x989680 ;  /* 0x009896800000895d */ /* 0x004fea0003900000 */
[----:B------:R-:W2:Y:S02]  /*9920*/  @!P0 SYNCS.PHASECHK.TRANS64 P0, [R0+URZ], R3 ;  /* 0x00000003000085a7 */ /* 0x000ea400080010ff */
[----:B--2---:R-:W-:Y:S05]  /*9930*/  @!P0 BRA `(.L_x_169) ;  /* 0xfffffffc00f08947 */ /* 0x004fea000383ffff */
[----:B------:R-:W-:Y:S05]  /*9940*/  BRA `(.L_x_170) ;  /* 0xffffff9c00c47947 */ /* 0x000fea000383ffff */
.L_x_53:
[----:B------:R-:W-:-:S07]  /*9950*/  MOV R0, UR5 ;  /* 0x0000000500007c02 */ /* 0x000fce0008000f00 */
.L_x_171:
[----:B-1----:R1:W2:Y:S02]  /*9960*/  SYNCS.PHASECHK.TRANS64.TRYWAIT P0, [R0+URZ], R3 ;  /* 0x00000003000075a7 */ /* 0x0022a400080011ff */
[----:B--2---:R-:W-:Y:S05]  /*9970*/  @!P0 NANOSLEEP.SYNCS 0x989680 ;  /* 0x009896800000895d */ /* 0x004fea0003900000 */
[----:B------:R-:W2:Y:S02]  /*9980*/  @!P0 SYNCS.PHASECHK.TRANS64 P0, [R0+URZ], R3 ;  /* 0x00000003000085a7 */ /* 0x000ea400080010ff */
[----:B--2---:R-:W-:Y:S05]  /*9990*/  @!P0 BRA `(.L_x_171) ;  /* 0xfffffffc00f08947 */ /* 0x004fea000383ffff */
[----:B------:R-:W-:Y:S05]  /*99a0*/  BRA `(.L_x_172) ;  /* 0xffffff9c00d47947 */ /* 0x000fea000383ffff */
.L_x_54:
[----:B------:R-:W-:-:S07]  /*99b0*/  MOV R0, UR5 ;  /* 0x0000000500007c02 */ /* 0x000fce0008000f00 */
.L_x_173:
[----:B-1----:R1:W2:Y:S02]  /*99c0*/  SYNCS.PHASECHK.TRANS64.TRYWAIT P0, [R0+URZ], R3 ;  /* 0x00000003000075a7 */ /* 0x0022a400080011ff */
[----:B--2---:R-:W-:Y:S05]  /*99d0*/  @!P0 NANOSLEEP.SYNCS 0x989680 ;  /* 0x009896800000895d */ /* 0x004fea0003900000 */
[----:B------:R-:W2:Y:S02]  /*99e0*/  @!P0 SYNCS.PHASECHK.TRANS64 P0, [R0+URZ], R3 ;  /* 0x00000003000085a7 */ /* 0x000ea400080010ff */
[----:B--2---:R-:W-:Y:S05]  /*99f0*/  @!P0 BRA `(.L_x_173) ;  /* 0xfffffffc00f08947 */ /* 0x004fea000383ffff */
[----:B------:R-:W-:Y:S05]  /*9a00*/  BRA `(.L_x_174) ;  /* 0xffffff9c00e47947 */ /* 0x000fea000383ffff */
.L_x_55:
[----:B------:R-:W-:-:S07]  /*9a10*/  MOV R0, UR5 ;  /* 0x0000000500007c02 */ /* 0x000fce0008000f00 */
.L_x_175:
[----:B-1----:R1:W2:Y:S02]  /*9a20*/  SYNCS.PHASECHK.TRANS64.TRYWAIT P0, [R0+URZ], R3 ;  /* 0x00000003000075a7 */ /* 0x0022a400080011ff */
[----:B--2---:R-:W-:Y:S05]  /*9a30*/  @!P0 NANOSLEEP.SYNCS 0x989680 ;  /* 0x009896800000895d */ /* 0x004fea0003900000 */
[----:B------:R-:W2:Y:S02]  /*9a40*/  @!P0 SYNCS.PHASECHK.TRANS64 P0, [R0+URZ], R3 ;  /* 0x00000003000085a7 */ /* 0x000ea400080010ff */
[----:B--2---:R-:W-:Y:S05]  /*9a50*/  @!P0 BRA `(.L_x_175) ;  /* 0xfffffffc00f08947 */ /* 0x004fea000383ffff */
[----:B------:R-:W-:Y:S05]  /*9a60*/  BRA `(.L_x_176) ;  /* 0xffffff9c00f47947 */ /* 0x000fea000383ffff */
.L_x_56:
[----:B------:R-:W-:-:S07]  /*9a70*/  MOV R0, UR5 ;  /* 0x0000000500007c02 */ /* 0x000fce0008000f00 */
.L_x_177:
[----:B-1----:R1:W2:Y:S02]  /*9a80*/  SYNCS.PHASECHK.TRANS64.TRYWAIT P0, [R0+URZ], R3 ;  /* 0x00000003000075a7 */ /* 0x0022a400080011ff */
[----:B--2---:R-:W-:Y:S05]  /*9a90*/  @!P0 NANOSLEEP.SYNCS 0x989680 ;  /* 0x009896800000895d */ /* 0x004fea0003900000 */
[----:B------:R-:W2:Y:S02]  /*9aa0*/  @!P0 SYNCS.PHASECHK.TRANS64 P0, [R0+URZ], R3 ;  /* 0x00000003000085a7 */ /* 0x000ea400080010ff */
[----:B--2---:R-:W-:Y:S05]  /*9ab0*/  @!P0 BRA `(.L_x_177) ;  /* 0xfffffffc00f08947 */ /* 0x004fea000383ffff */
[----:B------:R-:W-:Y:S05]  /*9ac0*/  BRA `(.L_x_178) ;  /* 0xffffffa000047947 */ /* 0x000fea000383ffff */
.L_x_57:
[----:B------:R-:W-:-:S07]  /*9ad0*/  MOV R0, UR5 ;  /* 0x0000000500007c02 */ /* 0x000fce0008000f00 */
.L_x_179:
[----:B-1----:R1:W2:Y:S02]  /*9ae0*/  SYNCS.PHASECHK.TRANS64.TRYWAIT P0, [R0+URZ], R3 ;  /* 0x00000003000075a7 */ /* 0x0022a400080011ff */
[----:B--2---:R-:W-:Y:S05]  /*9af0*/  @!P0 NANOSLEEP.SYNCS 0x989680 ;  /* 0x009896800000895d */ /* 0x004fea0003900000 */
[----:B------:R-:W2:Y:S02]  /*9b00*/  @!P0 SYNCS.PHASECHK.TRANS64 P0, [R0+URZ], R3 ;  /* 0x00000003000085a7 */ /* 0x000ea400080010ff */
[----:B--2---:R-:W-:Y:S05]  /*9b10*/  @!P0 BRA `(.L_x_179) ;  /* 0xfffffffc00f08947 */ /* 0x004fea000383ffff */
[----:B------:R-:W-:Y:S05]  /*9b20*/  BRA `(.L_x_180) ;  /* 0xffffffa000147947 */ /* 0x000fea000383ffff */
.L_x_58:
[----:B------:R-:W-:-:S07]  /*9b30*/  MOV R0, UR5 ;  /* 0x0000000500007c02 */ /* 0x000fce0008000f00 */
.L_x_181:
[----:B-1----:R1:W2:Y:S02]  /*9b40*/  SYNCS.PHASECHK.TRANS64.TRYWAIT P0, [R0+URZ], R3 ;  /* 0x00000003000075a7 */ /* 0x0022a400080011ff */
[----:B--2---:R-:W-:Y:S05]  /*9b50*/  @!P0 NANOSLEEP.SYNCS 0x989680 ;  /* 0x009896800000895d */ /* 0x004fea0003900000 */
[----:B------:R-:W2:Y:S02]  /*9b60*/  @!P0 SYNCS.PHASECHK.TRANS64 P0, [R0+URZ], R3 ;  /* 0x00000003000085a7 */ /* 0x000ea400080010ff */
[----:B--2---:R-:W-:Y:S05]  /*9b70*/  @!P0 BRA `(.L_x_181) ;  /* 0xfffffffc00f08947 */ /* 0x004fea000383ffff */
[----:B------:R-:W-:Y:S05]  /*9b80*/  BRA `(.L_x_182) ;  /* 0xffffffa000247947 */ /* 0x000fea000383ffff */
.L_x_59:
[----:B------:R-:W-:-:S07]  /*9b90*/  MOV R0, UR5 ;  /* 0x0000000500007c02 */ /* 0x000fce0008000f00 */
.L_x_183:
[----:B-1----:R1:W2:Y:S02]  /*9ba0*/  SYNCS.PHASECHK.TRANS64.TRYWAIT P0, [R0+URZ], R3 ;  /* 0x00000003000075a7 */ /* 0x0022a400080011ff */
[----:B--2---:R-:W-:Y:S05]  /*9bb0*/  @!P0 NANOSLEEP.SYNCS 0x989680 ;  /* 0x009896800000895d */ /* 0x004fea0003900000 */
[----:B------:R-:W2:Y:S02]  /*9bc0*/  @!P0 SYNCS.PHASECHK.TRANS64 P0, [R0+URZ], R3 ;  /* 0x00000003000085a7 */ /* 0x000ea400080010ff */
[----:B--2---:R-:W-:Y:S05]  /*9bd0*/  @!P0 BRA `(.L_x_183) ;  /* 0xfffffffc00f08947 */ /* 0x004fea000383ffff */
[----:B------:R-:W-:Y:S05]  /*9be0*/  BRA `(.L_x_184) ;  /* 0xffffffa000347947 */ /* 0x000fea000383ffff */
.L_x_60:
[----:B------:R-:W-:-:S07]  /*9bf0*/  MOV R0, UR5 ;  /* 0x0000000500007c02 */ /* 0x000fce0008000f00 */
.L_x_185:
[----:B-1----:R1:W2:Y:S02]  /*9c00*/  SYNCS.PHASECHK.TRANS64.TRYWAIT P0, [R0+URZ], R3 ;  /* 0x00000003000075a7 */ /* 0x0022a400080011ff */
[----:B--2---:R-:W-:Y:S05]  /*9c10*/  @!P0 NANOSLEEP.SYNCS 0x989680 ;  /* 0x009896800000895d */ /* 0x004fea0003900000 */
[----:B------:R-:W2:Y:S02]  /*9c20*/  @!P0 SYNCS.PHASECHK.TRANS64 P0, [R0+URZ], R3 ;  /* 0x00000003000085a7 */ /* 0x000ea400080010ff */
[----:B--2---:R-:W-:Y:S05]  /*9c30*/  @!P0 BRA `(.L_x_185) ;  /* 0xfffffffc00f08947 */ /* 0x004fea000383ffff */
[----:B------:R-:W-:Y:S05]  /*9c40*/  BRA `(.L_x_186) ;  /* 0xffffffa000447947 */ /* 0x000fea000383ffff */
.L_x_61:
[----:B------:R-:W-:-:S07]  /*9c50*/  MOV R0, UR5 ;  /* 0x0000000500007c02 */ /* 0x000fce0008000f00 */
.L_x_187:
[----:B-1----:R1:W2:Y:S02]  /*9c60*/  SYNCS.PHASECHK.TRANS64.TRYWAIT P0, [R0+URZ], R3 ;  /* 0x00000003000075a7 */ /* 0x0022a400080011ff */
[----:B--2---:R-:W-:Y:S05]  /*9c70*/  @!P0 NANOSLEEP.SYNCS 0x989680 ;  /* 0x009896800000895d */ /* 0x004fea0003900000 */
[----:B------:R-:W2:Y:S02]  /*9c80*/  @!P0 SYNCS.PHASECHK.TRANS64 P0, [R0+URZ], R3 ;  /* 0x00000003000085a7 */ /* 0x000ea400080010ff */
[----:B--2---:R-:W-:Y:S05]  /*9c90*/  @!P0 BRA `(.L_x_187) ;  /* 0xfffffffc00f08947 */ /* 0x004fea000383ffff */
[----:B------:R-:W-:Y:S05]  /*9ca0*/  BRA `(.L_x_188) ;  /* 0xffffffa000547947 */ /* 0x000fea000383ffff */
.L_x_62:
[----:B------:R-:W-:-:S07]  /*9cb0*/  MOV R0, UR5 ;  /* 0x0000000500007c02 */ /* 0x000fce0008000f00 */
.L_x_189:
[----:B-1----:R1:W2:Y:S02]  /*9cc0*/  SYNCS.PHASECHK.TRANS64.TRYWAIT P0, [R0+URZ], R3 ;  /* 0x00000003000075a7 */ /* 0x0022a400080011ff */
[----:B--2---:R-:W-:Y:S05]  /*9cd0*/  @!P0 NANOSLEEP.SYNCS 0x989680 ;  /* 0x009896800000895d */ /* 0x004fea0003900000 */
[----:B------:R-:W2:Y:S02]  /*9ce0*/  @!P0 SYNCS.PHASECHK.TRANS64 P0, [R0+URZ], R3 ;  /* 0x00000003000085a7 */ /* 0x000ea400080010ff */
[----:B--2---:R-:W-:Y:S05]  /*9cf0*/  @!P0 BRA `(.L_x_189) ;  /* 0xfffffffc00f08947 */ /* 0x004fea000383ffff */
[----:B------:R-:W-:Y:S05]  /*9d00*/  BRA `(.L_x_190) ;  /* 0xffffffa000647947 */ /* 0x000fea000383ffff */
.L_x_63:
[----:B------:R-:W-:-:S07]  /*9d10*/  MOV R0, UR5 ;  /* 0x0000000500007c02 */ /* 0x000fce0008000f00 */
.L_x_191:
[----:B-1----:R1:W2:Y:S02]  /*9d20*/  SYNCS.PHASECHK.TRANS64.TRYWAIT P0, [R0+URZ], R3 ;  /* 0x00000003000075a7 */ /* 0x0022a400080011ff */
[----:B--2---:R-:W-:Y:S05]  /*9d30*/  @!P0 NANOSLEEP.SYNCS 0x989680 ;  /* 0x009896800000895d */ /* 0x004fea0003900000 */
[----:B------:R-:W2:Y:S02]  /*9d40*/  @!P0 SYNCS.PHASECHK.TRANS64 P0, [R0+URZ], R3 ;  /* 0x00000003000085a7 */ /* 0x000ea400080010ff */
[----:B--2---:R-:W-:Y:S05]  /*9d50*/  @!P0 BRA `(.L_x_191) ;  /* 0xfffffffc00f08947 */ /* 0x004fea000383ffff */
[----:B------:R-:W-:Y:S05]  /*9d60*/  BRA `(.L_x_192) ;  /* 0xffffffa000747947 */ /* 0x000fea000383ffff */
.L_x_64:
[----:B------:R-:W-:-:S07]  /*9d70*/  MOV R0, UR5 ;  /* 0x0000000500007c02 */ /* 0x000fce0008000f00 */
.L_x_193:
[----:B-1----:R1:W2:Y:S02]  /*9d80*/  SYNCS.PHASECHK.TRANS64.TRYWAIT P0, [R0+URZ], R3 ;  /* 0x00000003000075a7 */ /* 0x0022a400080011ff */
[----:B--2---:R-:W-:Y:S05]  /*9d90*/  @!P0 NANOSLEEP.SYNCS 0x989680 ;  /* 0x009896800000895d */ /* 0x004fea0003900000 */
[----:B------:R-:W2:Y:S02]  /*9da0*/  @!P0 SYNCS.PHASECHK.TRANS64 P0, [R0+URZ], R3 ;  /* 0x00000003000085a7 */ /* 0x000ea400080010ff */
[----:B--2---:R-:W-:Y:S05]  /*9db0*/  @!P0 BRA `(.L_x_193) ;  /* 0xfffffffc00f08947 */ /* 0x004fea000383ffff */
[----:B------:R-:W-:Y:S05]  /*9dc0*/  BRA `(.L_x_194) ;  /* 0xffffffa000847947 */ /* 0x000fea000383ffff */
.L_x_65:
[----:B------:R-:W-:-:S07]  /*9dd0*/  MOV R0, UR5 ;  /* 0x0000000500007c02 */ /* 0x000fce0008000f00 */
.L_x_195:
[----:B-1----:R1:W2:Y:S02]  /*9de0*/  SYNCS.PHASECHK.TRANS64.TRYWAIT P0, [R0+URZ], R3 ;  /* 0x00000003000075a7 */ /* 0x0022a400080011ff */
[----:B--2---:R-:W-:Y:S05]  /*9df0*/  @!P0 NANOSLEEP.SYNCS 0x989680 ;  /* 0x009896800000895d */ /* 0x004fea0003900000 */
[----:B------:R-:W2:Y:S02]  /*9e00*/  @!P0 SYNCS.PHASECHK.TRANS64 P0, [R0+URZ], R3 ;  /* 0x00000003000085a7 */ /* 0x000ea400080010ff */
[----:B--2---:R-:W-:Y:S05]  /*9e10*/  @!P0 BRA `(.L_x_195) ;  /* 0xfffffffc00f08947 */ /* 0x004fea000383ffff */
[----:B------:R-:W-:Y:S05]  /*9e20*/  BRA `(.L_x_196) ;  /* 0xffffffa000947947 */ /* 0x000fea000383ffff */
.L_x_66:
[----:B------:R-:W-:-:S07]  /*9e30*/  MOV R0, UR5 ;  /* 0x0000000500007c02 */ /* 0x000fce0008000f00 */
.L_x_197:
[----:B-1----:R1:W2:Y:S02]  /*9e40*/  SYNCS.PHASECHK.TRANS64.TRYWAIT P0, [R0+URZ], R3 ;  /* 0x00000003000075a7 */ /* 0x0022a400080011ff */
[----:B--2---:R-:W-:Y:S05]  /*9e50*/  @!P0 NANOSLEEP.SYNCS 0x989680 ;  /* 0x009896800000895d */ /* 0x004fea0003900000 */
[----:B------:R-:W2:Y:S02]  /*9e60*/  @!P0 SYNCS.PHASECHK.TRANS64 P0, [R0+URZ], R3 ;  /* 0x00000003000085a7 */ /* 0x000ea400080010ff */
[----:B--2---:R-:W-:Y:S05]  /*9e70*/  @!P0 BRA `(.L_x_197) ;  /* 0xfffffffc00f08947 */ /* 0x004fea000383ffff */
[----:B------:R-:W-:Y:S05]  /*9e80*/  BRA `(.L_x_198) ;  /* 0xffffffa000a47947 */ /* 0x000fea000383ffff */
.L_x_69:
[----:B------:R-:W-:-:S07]  /*9e90*/  MOV R4, UR4 ;  /* 0x0000000400047c02 */ /* 0x000fce0008000f00 */
.L_x_199:
[----:B--2---:R2:W3:Y:S02]  /*9ea0*/  SYNCS.PHASECHK.TRANS64.TRYWAIT P1, [R4+URZ+0x258], R7 ;  /* 0x00025807040075a7 */ /* 0x0044e400080211ff */
[----:B---3--:R-:W-:Y:S05]  /*9eb0*/  @!P1 NANOSLEEP.SYNCS 0x989680 ;  /* 0x009896800000995d */ /* 0x008fea0003900000 */
[----:B------:R-:W3:Y:S02]  /*9ec0*/  @!P1 SYNCS.PHASECHK.TRANS64 P1, [R4+URZ+0x258], R7 ;  /* 0x00025807040095a7 */ /* 0x000ee400080210ff */
[----:B---3--:R-:W-:Y:S05]  /*9ed0*/  @!P1 BRA `(.L_x_199) ;  /* 0xfffffffc00f09947 */ /* 0x008fea000383ffff */
[----:B------:R-:W-:Y:S05]  /*9ee0*/  BRA `(.L_x_200) ;  /* 0xffffffa400147947 */ /* 0x000fea000383ffff */
.L_x_70:
[----:B--2---:R-:W-:-:S07]  /*9ef0*/  MOV R4, UR4 ;  /* 0x0000000400047c02 */ /* 0x004fce0008000f00 */
.L_x_201:
[----:B--2---:R2:W3:Y:S02]  /*9f00*/  SYNCS.PHASECHK.TRANS64.TRYWAIT P1, [R4+URZ+0x250], R5 ;  /* 0x00025005040075a7 */ /* 0x0044e400080211ff */
[----:B---3--:R-:W-:Y:S05]  /*9f10*/  @!P1 NANOSLEEP.SYNCS 0x989680 ;  /* 0x009896800000995d */ /* 0x008fea0003900000 */
[----:B------:R-:W3:Y:S02]  /*9f20*/  @!P1 SYNCS.PHASECHK.TRANS64 P1, [R4+URZ+0x250], R5 ;  /* 0x00025005040095a7 */ /* 0x000ee400080210ff */
[----:B---3--:R-:W-:Y:S05]  /*9f30*/  @!P1 BRA `(.L_x_201) ;  /* 0xfffffffc00f09947 */ /* 0x008fea000383ffff */
[----:B------:R-:W-:Y:S05]  /*9f40*/  BRA `(.L_x_202) ;  /* 0xffffffa4001c7947 */ /* 0x000fea000383ffff */
.L_x_78:
[----:B------:R-:W-:-:S07]  /*9f50*/  MOV R0, UR14 ;  /* 0x0000000e00007c02 */ /* 0x000fce0008000f00 */
.L_x_203:
[----:B-1----:R1:W2:Y:S02]  /*9f60*/  SYNCS.PHASECHK.TRANS64.TRYWAIT P0, [R0+URZ+0x250], R5 ;  /* 0x00025005000075a7 */ /* 0x0022a400080011ff */
[----:B--2---:R-:W-:Y:S05]  /*9f70*/  @!P0 NANOSLEEP.SYNCS 0x989680 ;  /* 0x009896800000895d */ /* 0x004fea0003900000 */
[----:B------:R-:W2:Y:S02]  /*9f80*/  @!P0 SYNCS.PHASECHK.TRANS64 P0, [R0+URZ+0x250], R5 ;  /* 0x00025005000085a7 */ /* 0x000ea400080010ff */
[----:B--2---:R-:W-:Y:S05]  /*9f90*/  @!P0 BRA `(.L_x_203) ;  /* 0xfffffffc00f08947 */ /* 0x004fea000383ffff */
[----:B------:R-:W-:Y:S05]  /*9fa0*/  BRA `(.L_x_204) ;  /* 0xffffffa800907947 */ /* 0x000fea000383ffff */
.L_x_79:
[----:B------:R-:W-:-:S07]  /*9fb0*/  MOV R5, UR18 ;  /* 0x0000001200057c02 */ /* 0x000fce0008000f00 */
.L_x_205:
[----:B-1----:R1:W2:Y:S02]  /*9fc0*/  SYNCS.PHASECHK.TRANS64.TRYWAIT P0, [R5+URZ+0x270], R0 ;  /* 0x00027000050075a7 */ /* 0x0022a400080011ff */
[----:B--2---:R-:W-:Y:S05]  /*9fd0*/  @!P0 NANOSLEEP.SYNCS 0x989680 ;  /* 0x009896800000895d */ /* 0x004fea0003900000 */
[----:B------:R-:W2:Y:S02]  /*9fe0*/  @!P0 SYNCS.PHASECHK.TRANS64 P0, [R5+URZ+0x270], R0 ;  /* 0x00027000050085a7 */ /* 0x000ea400080010ff */
[----:B--2---:R-:W-:Y:S05]  /*9ff0*/  @!P0 BRA `(.L_x_205) ;  /* 0xfffffffc00f08947 */ /* 0x004fea000383ffff */
[----:B------:R-:W-:Y:S05]  /*a000*/  BRA `(.L_x_206) ;  /* 0xffffffa800ac7947 */ /* 0x000fea000383ffff */
.L_x_82:
[----:B-1----:R-:W-:Y:S07]  /*a010*/  MOV R0, UR5 ;  /* 0x0000000500007c02 */ /* 0x002fee0008000f00 */
.L_x_207:
[----:B-1----:R1:W2:Y:S02]  /*a020*/  SYNCS.PHASECHK.TRANS64.TRYWAIT P0, [R0+URZ], R5 ;  /* 0x00000005000075a7 */ /* 0x0022a400080011ff */
[----:B--2---:R-:W-:Y:S05]  /*a030*/  @!P0 NANOSLEEP.SYNCS 0x989680 ;  /* 0x009896800000895d */ /* 0x004fea0003900000 */
[----:B------:R-:W2:Y:S02]  /*a040*/  @!P0 SYNCS.PHASECHK.TRANS64 P0, [R0+URZ], R5 ;  /* 0x00000005000085a7 */ /* 0x000ea400080010ff */
[----:B--2---:R-:W-:Y:S05]  /*a050*/  @!P0 BRA `(.L_x_207) ;  /* 0xfffffffc00f08947 */ /* 0x004fea000383ffff */
[----:B------:R-:W-:Y:S05]  /*a060*/  BRA `(.L_x_81) ;  /* 0xffffffa800d07947 */ /* 0x000fea000383ffff */
.L_x_85:
[----:B------:R-:W-:-:S07]  /*a070*/  MOV R0, UR4 ;  /* 0x0000000400007c02 */ /* 0x000fce0008000f00 */
.L_x_208:
[----:B-1----:R1:W3:Y:S02]  /*a080*/  SYNCS.PHASECHK.TRANS64.TRYWAIT P0, [R0+URZ], R3 ;  /* 0x00000003000075a7 */ /* 0x0022e400080011ff */
[----:B---3--:R-:W-:Y:S05]  /*a090*/  @!P0 NANOSLEEP.SYNCS 0x989680 ;  /* 0x009896800000895d */ /* 0x008fea0003900000 */
[----:B------:R-:W3:Y:S02]  /*a0a0*/  @!P0 SYNCS.PHASECHK.TRANS64 P0, [R0+URZ], R3 ;  /* 0x00000003000085a7 */ /* 0x000ee400080010ff */
[----:B---3--:R-:W-:Y:S05]  /*a0b0*/  @!P0 BRA `(.L_x_208) ;  /* 0xfffffffc00f08947 */ /* 0x008fea000383ffff */
[----:B------:R-:W-:Y:S05]  /*a0c0*/  BRA `(.L_x_209) ;  /* 0xffffffac00787947 */ /* 0x000fea000383ffff */
.L_x_86:
[----:B------:R-:W-:-:S07]  /*a0d0*/  MOV R0, UR4 ;  /* 0x0000000400007c02 */ /* 0x000fce0008000f00 */
.L_x_210:
[----:B-1----:R1:W2:Y:S02]  /*a0e0*/  SYNCS.PHASECHK.TRANS64.TRYWAIT P0, [R0+URZ], R3 ;  /* 0x00000003000075a7 */ /* 0x0022a400080011ff */
[----:B--2---:R-:W-:Y:S05]  /*a0f0*/  @!P0 NANOSLEEP.SYNCS 0x989680 ;  /* 0x009896800000895d */ /* 0x004fea0003900000 */
[----:B------:R-:W2:Y:S02]  /*a100*/  @!P0 SYNCS.PHASECHK.TRANS64 P0, [R0+URZ], R3 ;  /* 0x00000003000085a7 */ /* 0x000ea400080010ff */
[----:B--2---:R-:W-:Y:S05]  /*a110*/  @!P0 BRA `(.L_x_210) ;  /* 0xfffffffc00f08947 */ /* 0x004fea000383ffff */
[----:B------:R-:W-:Y:S05]  /*a120*/  BRA `(.L_x_211) ;  /* 0xffffffac00847947 */ /* 0x000fea000383ffff */
.L_x_91:
[----:B------:R-:W-:Y:S07]  /*a130*/  MOV R0, UR22 ;  /* 0x0000001600007c02 */ /* 0x000fee0008000f00 */
.L_x_212:
[----:B-1----:R1:W3:Y:S02]  /*a140*/  SYNCS.PHASECHK.TRANS64.TRYWAIT P0, [R0+URZ+0x250], R5 ;  /* 0x00025005000075a7 */ /* 0x0022e400080011ff */
[----:B---3--:R-:W-:Y:S05]  /*a150*/  @!P0 NANOSLEEP.SYNCS 0x989680 ;  /* 0x009896800000895d */ /* 0x008fea0003900000 */
[----:B------:R-:W3:Y:S02]  /*a160*/  @!P0 SYNCS.PHASECHK.TRANS64 P0, [R0+URZ+0x250], R5 ;  /* 0x00025005000085a7 */ /* 0x000ee400080010ff */
[----:B---3--:R-:W-:Y:S05]  /*a170*/  @!P0 BRA `(.L_x_212) ;  /* 0xfffffffc00f08947 */ /* 0x008fea000383ffff */
[----:B------:R-:W-:Y:S05]  /*a180*/  BRA `(.L_x_213) ;  /* 0xffffffb000d07947 */ /* 0x000fea000383ffff */
.L_x_94:
[----:B------:R-:W-:Y:S07]  /*a190*/  MOV R0, UR22 ;  /* 0x0000001600007c02 */ /* 0x000fee0008000f00 */
.L_x_214:
[----:B-1----:R1:W3:Y:S02]  /*a1a0*/  SYNCS.PHASECHK.TRANS64.TRYWAIT P2, [R0+URZ+0x248], R11 ;  /* 0x0002480b000075a7 */ /* 0x0022e400080411ff */
[----:B---3--:R-:W-:Y:S05]  /*a1b0*/  @!P2 NANOSLEEP.SYNCS 0x989680 ;  /* 0x009896800000a95d */ /* 0x008fea0003900000 */
[----:B------:R-:W3:Y:S02]  /*a1c0*/  @!P2 SYNCS.PHASECHK.TRANS64 P2, [R0+URZ+0x248], R11 ;  /* 0x0002480b0000a5a7 */ /* 0x000ee400080410ff */
[----:B---3--:R-:W-:Y:S05]  /*a1d0*/  @!P2 BRA `(.L_x_214) ;  /* 0xfffffffc00f0a947 */ /* 0x008fea000383ffff */
[----:B------:R-:W-:Y:S05]  /*a1e0*/  BRA `(.L_x_93) ;  /* 0xffffffb800347947 */ /* 0x000fea000383ffff */
.L_x_97:
[----:B------:R-:W-:Y:S07]  /*a1f0*/  MOV R2, UR22 ;  /* 0x0000001600027c02 */ /* 0x000fee0008000f00 */
.L_x_215:
[----:B-1----:R1:W3:Y:S02]  /*a200*/  SYNCS.PHASECHK.TRANS64.TRYWAIT P1, [R2+URZ+0x230], R9 ;  /* 0x00023009020075a7 */ /* 0x0022e400080211ff */
[----:B---3--:R-:W-:Y:S05]  /*a210*/  @!P1 NANOSLEEP.SYNCS 0x989680 ;  /* 0x009896800000995d */ /* 0x008fea0003900000 */
[----:B------:R-:W3:Y:S02]  /*a220*/  @!P1 SYNCS.PHASECHK.TRANS64 P1, [R2+URZ+0x230], R9 ;  /* 0x00023009020095a7 */ /* 0x000ee400080210ff */
[----:B---3--:R-:W-:Y:S05]  /*a230*/  @!P1 BRA `(.L_x_215) ;  /* 0xfffffffc00f09947 */ /* 0x008fea000383ffff */
[----:B------:R-:W-:Y:S05]  /*a240*/  BRA `(.L_x_216) ;  /* 0xffffffb800e87947 */ /* 0x000fea000383ffff */
.L_x_98:
[----:B------:R-:W-:Y:S07]  /*a250*/  MOV R0, UR22 ;  /* 0x0000001600007c02 */ /* 0x000fee0008000f00 */
.L_x_217:
[----:B-1----:R1:W3:Y:S02]  /*a260*/  SYNCS.PHASECHK.TRANS64.TRYWAIT P0, [R0+URZ+0x238], R9 ;  /* 0x00023809000075a7 */ /* 0x0022e400080011ff */
[----:B---3--:R-:W-:Y:S05]  /*a270*/  @!P0 NANOSLEEP.SYNCS 0x989680 ;  /* 0x009896800000895d */ /* 0x008fea0003900000 */
[----:B------:R-:W3:Y:S02]  /*a280*/  @!P0 SYNCS.PHASECHK.TRANS64 P0, [R0+URZ+0x238], R9 ;  /* 0x00023809000085a7 */ /* 0x000ee400080010ff */
[----:B---3--:R-:W-:Y:S05]  /*a290*/  @!P0 BRA `(.L_x_217) ;  /* 0xfffffffc00f08947 */ /* 0x008fea000383ffff */
[----:B------:R-:W-:Y:S05]  /*a2a0*/  BRA `(.L_x_218) ;  /* 0xffffffbc00307947 */ /* 0x000fea000383ffff */
.L_x_100:
[----:B------:R-:W-:-:S07]  /*a2b0*/  MOV R0, UR22 ;  /* 0x0000001600007c02 */ /* 0x000fce0008000f00 */
.L_x_219:
[----:B-1----:R1:W3:Y:S02]  /*a2c0*/  SYNCS.PHASECHK.TRANS64.TRYWAIT P0, [R0+URZ+0x230], R3 ;  /* 0x00023003000075a7 */ /* 0x0022e400080011ff */
[----:B---3--:R-:W-:Y:S05]  /*a2d0*/  @!P0 NANOSLEEP.SYNCS 0x989680 ;  /* 0x009896800000895d */ /* 0x008fea0003900000 */
[----:B------:R-:W3:Y:S02]  /*a2e0*/  @!P0 SYNCS.PHASECHK.TRANS64 P0, [R0+URZ+0x230], R3 ;  /* 0x00023003000085a7 */ /* 0x000ee400080010ff */
[----:B---3--:R-:W-:Y:S05]  /*a2f0*/  @!P0 BRA `(.L_x_219) ;  /* 0xfffffffc00f08947 */ /* 0x008fea000383ffff */
[----:B------:R-:W-:Y:S05]  /*a300*/  BRA `(.L_x_220) ;  /* 0xffffffbc00947947 */ /* 0x000fea000383ffff */
.L_x_102:
[----:B------:R-:W-:Y:S07]  /*a310*/  MOV R0, UR49 ;  /* 0x0000003100007c02 */ /* 0x000fee0008000f00 */
.L_x_221:
[----:B-1----:R1:W2:Y:S02]  /*a320*/  SYNCS.PHASECHK.TRANS64.TRYWAIT P0, [R0+URZ+0x250], R3 ;  /* 0x00025003000075a7 */ /* 0x0022a400080011ff */
[----:B--2---:R-:W-:Y:S05]  /*a330*/  @!P0 NANOSLEEP.SYNCS 0x989680 ;  /* 0x009896800000895d */ /* 0x004fea0003900000 */
[----:B------:R-:W2:Y:S02]  /*a340*/  @!P0 SYNCS.PHASECHK.TRANS64 P0, [R0+URZ+0x250], R3 ;  /* 0x00025003000085a7 */ /* 0x000ea400080010ff */
[----:B--2---:R-:W-:Y:S05]  /*a350*/  @!P0 BRA `(.L_x_221) ;  /* 0xfffffffc00f08947 */ /* 0x004fea000383ffff */
[----:B------:R-:W-:Y:S05]  /*a360*/  BRA `(.L_x_222) ;  /* 0xffffffc000847947 */ /* 0x000fea000383ffff */
.L_x_113:
[----:B--2---:R2:W3:Y:S02]  /*a370*/  SYNCS.PHASECHK.TRANS64.TRYWAIT P1, [R0+URZ+0x220], R3 ;  /* 0x00022003000075a7 */ /* 0x0044e400080211ff */
[----:B---3--:R-:W-:Y:S05]  /*a380*/  @!P1 NANOSLEEP.SYNCS 0x989680 ;  /* 0x009896800000995d */ /* 0x008fea0003900000 */
[----:B------:R-:W3:Y:S02]  /*a390*/  @!P1 SYNCS.PHASECHK.TRANS64 P1, [R0+URZ+0x220], R3 ;  /* 0x00022003000095a7 */ /* 0x000ee400080210ff */
[----:B---3--:R-:W-:Y:S05]  /*a3a0*/  @!P1 BRA `(.L_x_113) ;  /* 0xfffffffc00f09947 */ /* 0x008fea000383ffff */
[----:B------:R-:W-:Y:S05]  /*a3b0*/  BRA `(.L_x_112) ;  /* 0xffffffd0006c7947 */ /* 0x000fea000383ffff */
.L_x_115:
[----:B----4-:R4:W1:Y:S02]  /*a3c0*/  SYNCS.PHASECHK.TRANS64.TRYWAIT P0, [R117+URZ+0x260], R4 ;  /* 0x00026004750075a7 */ /* 0x01086400080011ff */
[----:B-1----:R-:W-:Y:S05]  /*a3d0*/  @!P0 NANOSLEEP.SYNCS 0x989680 ;  /* 0x009896800000895d */ /* 0x002fea0003900000 */
[----:B------:R-:W1:Y:S02]  /*a3e0*/  @!P0 SYNCS.PHASECHK.TRANS64 P0, [R117+URZ+0x260], R4 ;  /* 0x00026004750085a7 */ /* 0x000e6400080010ff */
[----:B-1----:R-:W-:Y:S05]  /*a3f0*/  @!P0 BRA `(.L_x_115) ;  /* 0xfffffffc00f08947 */ /* 0x002fea000383ffff */
[----:B------:R-:W-:Y:S05]  /*a400*/  BRA `(.L_x_114) ;  /* 0xffffffd000bc7947 */ /* 0x000fea000383ffff */
.L_x_124:
[----:B---3--:R3:W4:Y:S02]  /*a410*/  SYNCS.PHASECHK.TRANS64.TRYWAIT P0, [R125+URZ+0x220], R4 ;  /* 0x000220047d0075a7 */ /* 0x00872400080011ff */
[----:B----4-:R-:W-:Y:S05]  /*a420*/  @!P0 NANOSLEEP.SYNCS 0x989680 ;  /* 0x009896800000895d */ /* 0x010fea0003900000 */
[----:B------:R-:W4:Y:S02]  /*a430*/  @!P0 SYNCS.PHASECHK.TRANS64 P0, [R125+URZ+0x220], R4 ;  /* 0x000220047d0085a7 */ /* 0x000f2400080010ff */
[----:B----4-:R-:W-:Y:S05]  /*a440*/  @!P0 BRA `(.L_x_124) ;  /* 0xfffffffc00f08947 */ /* 0x010fea000383ffff */
[----:B------:R-:W-:Y:S05]  /*a450*/  BRA `(.L_x_123) ;  /* 0xffffffdc00c47947 */ /* 0x000fea000383ffff */
        .weak           $__internal_0_$__cuda_sm10x_tcgen05_guardrail_trap_col_being_dealloced_not_returned_by_alloc
        .type           $__internal_0_$__cuda_sm10x_tcgen05_guardrail_trap_col_being_dealloced_not_returned_by_alloc,@function
        .size           $__internal_0_$__cuda_sm10x_tcgen05_guardrail_trap_col_being_dealloced_not_returned_by_alloc,($__internal_1_$__cuda_sm10x_tcgen05_guardrail_trap_phase_invalid_during_alloc - $__internal_0_$__cuda_sm10x_tcgen05_guardrail_trap_col_being_dealloced_not_returned_by_alloc)
$__internal_0_$__cuda_sm10x_tcgen05_guardrail_trap_col_being_dealloced_not_returned_by_alloc:
[----:B------:R-:W-:Y:S05]  /*a460*/  BPT.TRAP 0x1 ;  /* 0x000000040000795c */ /* 0x000fea0000300000 */
[----:B------:R-:W-:-:S04]  /*a470*/  HFMA2 R3, -RZ, RZ, 0, 0 ;  /* 0x00000000ff037431 */ /* 0x000fc800000001ff */
[----:B------:R-:W-:Y:S05]  /*a480*/  RET.REL.NODEC R2 `(_ZN7cutlass13device_kernelINS_4conv6kernel13ConvUniversalINS1_16ConvProblemShapeILNS1_8OperatorE0ELi3EEENS1_10collective14CollectiveConvINS1_47MainloopSm100TmaUmmaWarpSpecializedImplicitGemmILS5_0ELi34ELi3ELi1ELi2EN4cute5tupleIJNSA_1CILi1EEESD_SD_EEEEENSB_IJNSC_ILi64EEENSC_ILi128EEENSB_IJNSC_ILi32EEEEEEEEENS_12float_e4m3_tESL_NSA_8TiledMMAINSA_8MMA_AtomIJNSA_10MMA_TraitsINSA_19SM100_MMA_F8F6F4_SSEJSL_SL_fSG_SH_NSA_17integral_constantINSA_4UMMA5MajorELSS_0EEEST_NSQ_INSR_7ScaleInELSU_0EEESV_EEEEEENSA_6LayoutISE_NSB_IJNSC_ILi0EEESZ_SZ_EEEEENSB_IJNSA_10UnderscoreES12_S12_EEEEENS7_6detail27Sm100ImplicitGemmTileTraitsINSA_20SM90_TMA_LOAD_IM2COLENSA_14ComposedLayoutINSA_7SwizzleILi1ELi4ELi3EEENSA_18smem_ptr_flag_bitsILi8EEENSY_INSB_IJNSC_ILi8EEESI_EEENSB_IJSI_SD_EEEEEEEvEENS16_INSA_13SM90_TMA_LOADES1H_vEEEENS_8epilogue10collective18CollectiveEpilogueINS1M_23Sm100TmaWarpSpecializedILi2ELi2ELi32ELb0ELb0EEEJSK_NSB_IJNSY_ISG_SD_EES1R_EEESL_NSB_IJNSB_IJllllEEESD_SZ_EEESL_S1U_NS1M_6fusion15FusionCallbacksIS1Q_NS1V_17LinearCombinationISL_fSL_fLNS_15FloatRoundStyleE2EEESK_S1S_JEEENSA_5SM1004TMEM4LOAD26SM100_TMEM_LOAD_16dp32b32xES17_NS18_INS19_ILi2ELi4ELi3EEES1C_NSY_INSB_IJS1D_SG_EEENSB_IJSG_SD_EEEEEEENSA_39AutoVectorizingCopyWithAssumedAlignmentILi128EEENSA_21SM90_TMA_STORE_IM2COLES29_S2B_S2B_EEEvvEEEEvNT_6ParamsE) ;  /* 0xffffff5802dc7950 */ /* 0x000fea0003c3ffff */
        .weak           $__internal_1_$__cuda_sm10x_tcgen05_guardrail_trap_phase_invalid_during_alloc
        .type           $__internal_1_$__cuda_sm10x_tcgen05_guardrail_trap_phase_invalid_during_alloc,@function
        .size           $__internal_1_$__cuda_sm10x_tcgen05_guardrail_trap_phase_invalid_during_alloc,($__internal_2_$__cuda_sm10x_tcgen05_guardrail_trap_unallocated_columns_being_dealloced - $__internal_1_$__cuda_sm10x_tcgen05_guardrail_trap_phase_invalid_during_alloc)
$__internal_1_$__cuda_sm10x_tcgen05_guardrail_trap_phase_invalid_during_alloc:
[----:B------:R-:W-:Y:S05]  /*a490*/  BPT.TRAP 0x1 ;  /* 0x000000040000795c */ /* 0x000fea0000300000 */
[----:B------:R-:W-:-:S04]  /*a4a0*/  MOV R3, 0x0 ;  /* 0x0000000000037802 */ /* 0x000fc80000000f00 */
[----:B------:R-:W-:Y:S05]  /*a4b0*/  RET.REL.NODEC R2 `(_ZN7cutlass13device_kernelINS_4conv6kernel13ConvUniversalINS1_16ConvProblemShapeILNS1_8OperatorE0ELi3EEENS1_10collective14CollectiveConvINS1_47MainloopSm100TmaUmmaWarpSpecializedImplicitGemmILS5_0ELi34ELi3ELi1ELi2EN4cute5tupleIJNSA_1CILi1EEESD_SD_EEEEENSB_IJNSC_ILi64EEENSC_ILi128EEENSB_IJNSC_ILi32EEEEEEEEENS_12float_e4m3_tESL_NSA_8TiledMMAINSA_8MMA_AtomIJNSA_10MMA_TraitsINSA_19SM100_MMA_F8F6F4_SSEJSL_SL_fSG_SH_NSA_17integral_constantINSA_4UMMA5MajorELSS_0EEEST_NSQ_INSR_7ScaleInELSU_0EEESV_EEEEEENSA_6LayoutISE_NSB_IJNSC_ILi0EEESZ_SZ_EEEEENSB_IJNSA_10UnderscoreES12_S12_EEEEENS7_6detail27Sm100ImplicitGemmTileTraitsINSA_20SM90_TMA_LOAD_IM2COLENSA_14ComposedLayoutINSA_7SwizzleILi1ELi4ELi3EEENSA_18smem_ptr_flag_bitsILi8EEENSY_INSB_IJNSC_ILi8EEESI_EEENSB_IJSI_SD_EEEEEEEvEENS16_INSA_13SM90_TMA_LOADES1H_vEEEENS_8epilogue10collective18CollectiveEpilogueINS1M_23Sm100TmaWarpSpecializedILi2ELi2ELi32ELb0ELb0EEEJSK_NSB_IJNSY_ISG_SD_EES1R_EEESL_NSB_IJNSB_IJllllEEESD_SZ_EEESL_S1U_NS1M_6fusion15FusionCallbacksIS1Q_NS1V_17LinearCombinationISL_fSL_fLNS_15FloatRoundStyleE2EEESK_S1S_JEEENSA_5SM1004TMEM4LOAD26SM100_TMEM_LOAD_16dp32b32xES17_NS18_INS19_ILi2ELi4ELi3EEES1C_NSY_INSB_IJS1D_SG_EEENSB_IJSG_SD_EEEEEEENSA_39AutoVectorizingCopyWithAssumedAlignmentILi128EEENSA_21SM90_TMA_STORE_IM2COLES29_S2B_S2B_EEEvvEEEEvNT_6ParamsE) ;  /* 0xffffff5802d07950 */ /* 0x000fea0003c3ffff */
        .weak           $__internal_2_$__cuda_sm10x_tcgen05_guardrail_trap_unallocated_columns_being_dealloced
        .type           $__internal_2_$__cuda_sm10x_tcgen05_guardrail_trap_unallocated_columns_being_dealloced,@function
        .size           $__internal_2_$__cuda_sm10x_tcgen05_guardrail_trap_unallocated_columns_being_dealloced,(.L_x_224 - $__internal_2_$__cuda_sm10x_tcgen05_guardrail_trap_unallocated_columns_being_dealloced)
$__internal_2_$__cuda_sm10x_tcgen05_guardrail_trap_unallocated_columns_being_dealloced:
[----:B------:R-:W-:Y:S05]  /*a4c0*/  BPT.TRAP 0x1 ;  /* 0x000000040000795c */ /* 0x000fea0000300000 */
[----:B------:R-:W-:-:S04]  /*a4d0*/  HFMA2 R3, -RZ, RZ, 0, 0 ;  /* 0x00000000ff037431 */ /* 0x000fc800000001ff */
[----:B------:R-:W-:Y:S05]  /*a4e0*/  RET.REL.NODEC R2 `(_ZN7cutlass13device_kernelINS_4conv6kernel13ConvUniversalINS1_16ConvProblemShapeILNS1_8OperatorE0ELi3EEENS1_10collective14CollectiveConvINS1_47MainloopSm100TmaUmmaWarpSpecializedImplicitGemmILS5_0ELi34ELi3ELi1ELi2EN4cute5tupleIJNSA_1CILi1EEESD_SD_EEEEENSB_IJNSC_ILi64EEENSC_ILi128EEENSB_IJNSC_ILi32EEEEEEEEENS_12float_e4m3_tESL_NSA_8TiledMMAINSA_8MMA_AtomIJNSA_10MMA_TraitsINSA_19SM100_MMA_F8F6F4_SSEJSL_SL_fSG_SH_NSA_17integral_constantINSA_4UMMA5MajorELSS_0EEEST_NSQ_INSR_7ScaleInELSU_0EEESV_EEEEEENSA_6LayoutISE_NSB_IJNSC_ILi0EEESZ_SZ_EEEEENSB_IJNSA_10UnderscoreES12_S12_EEEEENS7_6detail27Sm100ImplicitGemmTileTraitsINSA_20SM90_TMA_LOAD_IM2COLENSA_14ComposedLayoutINSA_7SwizzleILi1ELi4ELi3EEENSA_18smem_ptr_flag_bitsILi8EEENSY_INSB_IJNSC_ILi8EEESI_EEENSB_IJSI_SD_EEEEEEEvEENS16_INSA_13SM90_TMA_LOADES1H_vEEEENS_8epilogue10collective18CollectiveEpilogueINS1M_23Sm100TmaWarpSpecializedILi2ELi2ELi32ELb0ELb0EEEJSK_NSB_IJNSY_ISG_SD_EES1R_EEESL_NSB_IJNSB_IJllllEEESD_SZ_EEESL_S1U_NS1M_6fusion15FusionCallbacksIS1Q_NS1V_17LinearCombinationISL_fSL_fLNS_15FloatRoundStyleE2EEESK_S1S_JEEENSA_5SM1004TMEM4LOAD26SM100_TMEM_LOAD_16dp32b32xES17_NS18_INS19_ILi2ELi4ELi3EEES1C_NSY_INSB_IJS1D_SG_EEENSB_IJSG_SD_EEEEEEENSA_39AutoVectorizingCopyWithAssumedAlignmentILi128EEENSA_21SM90_TMA_STORE_IM2COLES29_S2B_S2B_EEEvvEEEEvNT_6ParamsE) ;  /* 0xffffff5802c47950 */ /* 0x000fea0003c3ffff */
.L_x_223:
[----:B------:R-:W-:-:S00]  /*a4f0*/  BRA `(.L_x_223) ;  /* 0xfffffffc00fc7947 */ /* 0x000fc0000383ffff */
[----:B------:R-:W-:-:S00]  /*a500*/  NOP ;  /* 0x0000000000007918 */ /* 0x000fc00000000000 */
[----:B------:R-:W-:-:S00]  /*a510*/  NOP ;  /* 0x0000000000007918 */ /* 0x000fc00000000000 */
[----:B------:R-:W-:-:S00]  /*a520*/  NOP ;  /* 0x0000000000007918 */ /* 0x000fc00000000000 */
[----:B------:R-:W-:-:S00]  /*a530*/  NOP ;  /* 0x0000000000007918 */ /* 0x000fc00000000000 */
[----:B------:R-:W-:-:S00]  /*a540*/  NOP ;  /* 0x0000000000007918 */ /* 0x000fc00000000000 */
[----:B------:R-:W-:-:S00]  /*a550*/  NOP ;  /* 0x0000000000007918 */ /* 0x000fc00000000000 */
[----:B------:R-:W-:-:S00]  /*a560*/  NOP ;  /* 0x0000000000007918 */ /* 0x000fc00000000000 */
[----:B------:R-:W-:-:S00]  /*a570*/  NOP ;  /* 0x0000000000007918 */ /* 0x000fc00000000000 */
.L_x_224:


//--------------------- .nv.global.init           --------------------------
	.section	.nv.global.init,"aw",@progbits
.nv.global.init:
	.type		$str$29,@object
	.size		$str$29,($str$30 - $str$29)
$str$29:
        /*0000*/ 	.byte	0x28, 0x61, 0x64, 0x64, 0x72, 0x65, 0x73, 0x73, 0x20, 0x26, 0x20, 0x6d, 0x61, 0x73, 0x6b, 0x29
        /*0010*/ 	.byte	0x20, 0x3d, 0x3d, 0x20, 0x30, 0x00
	.type		$str$30,@object
	.size		$str$30,($str$28 - $str$30)
$str$30:
        /*0016*/ 	.byte	0x2f, 0x74, 0x6d, 0x70, 0x2f, 0x63, 0x75, 0x74, 0x6c, 0x61, 0x73, 0x73, 0x5f, 0x73, 0x77, 0x65
        /*0026*/ 	.byte	0x65, 0x70, 0x5f, 0x73, 0x72, 0x63, 0x2f, 0x69, 0x6e, 0x63, 0x6c, 0x75, 0x64, 0x65, 0x2f, 0x63
        /*0036*/ 	.byte	0x75, 0x74, 0x65, 0x2f, 0x70, 0x6f, 0x69, 0x6e, 0x74, 0x65, 0x72, 0x5f, 0x66, 0x6c, 0x61, 0x67
        /*0046*/ 	.byte	0x67, 0x65, 0x64, 0x2e, 0x68, 0x70, 0x70, 0x00
	.type		$str$28,@object
	.size		$str$28,($str$27 - $str$28)
$str$28:
        /*004e*/ 	.byte	0x2f, 0x74, 0x6d, 0x70, 0x2f, 0x63, 0x75, 0x74, 0x6c, 0x61, 0x73, 0x73, 0x5f, 0x73, 0x77, 0x65
        /*005e*/ 	.byte	0x65, 0x70, 0x5f, 0x73, 0x72, 0x63, 0x2f, 0x69, 0x6e, 0x63, 0x6c, 0x75, 0x64, 0x65, 0x2f, 0x63
        /*006e*/ 	.byte	0x75, 0x74, 0x65, 0x2f, 0x61, 0x74, 0x6f, 0x6d, 0x2f, 0x63, 0x6f, 0x70, 0x79, 0x5f, 0x74, 0x72
        /*007e*/ 	.byte	0x61, 0x69, 0x74, 0x73, 0x5f, 0x73, 0x6d, 0x31, 0x30, 0x30, 0x2e, 0x68, 0x70, 0x70, 0x00
	.type		$str$27,@object
	.size		$str$27,(__unnamed_1 - $str$27)
$str$27:
        /*008d*/ 	.byte	0x28, 0x28, 0x75, 0x69, 0x6e, 0x74, 0x33, 0x32, 0x5f, 0x74, 0x28, 0x74, 0x68, 0x72, 0x65, 0x61
        /*009d*/ 	.byte	0x64, 0x49, 0x64, 0x78, 0x2e, 0x78, 0x29, 0x20, 0x2f, 0x20, 0x33, 0x32, 0x29, 0x20, 0x25, 0x20
        /*00ad*/ 	.byte	0x34, 0x29, 0x20, 0x3d, 0x3d, 0x20, 0x28, 0x28, 0x28, 0x74, 0x6d, 0x65, 0x6d, 0x5f, 0x61, 0x64
        /*00bd*/ 	.byte	0x64, 0x72, 0x20, 0x3e, 0x3e, 0x20, 0x31, 0x36, 0x29, 0x20, 0x2f, 0x20, 0x33, 0x32, 0x29, 0x20
        /*00cd*/ 	.byte	0x25, 0x20, 0x34, 0x29, 0x00
	.type		__unnamed_1,@object
	.size		__unnamed_1,(__unnamed_2 - __unnamed_1)
__unnamed_1:
        /*00d2*/ 	.byte	0x61, 0x75, 0x74, 0x6f, 0x20, 0x63, 0x75, 0x74, 0x65, 0x3a, 0x3a, 0x61, 0x73, 0x5f, 0x70, 0x6f
        /* <DEDUP_REMOVED lines=24> */
        /*0262*/ 	.byte	0x3c, 0x34, 0x30, 0x39, 0x36, 0x3e, 0x3e, 0x3e, 0x3e, 0x5d, 0x00
	.type		__unnamed_2,@object
	.size		__unnamed_2,(.L_2 - __unnamed_2)
__unnamed_2:
        /* <DEDUP_REMOVED lines=40> */
        /*04ed*/ 	.byte	0x74, 0x65, 0x3a, 0x3a, 0x43, 0x3c, 0x30, 0x3e, 0x3e, 0x3e, 0x3e, 0x5d, 0x00
.L_2:


//--------------------- .nv.shared._ZN7cutlass13device_kernelINS_4conv6kernel13ConvUniversalINS1_16ConvProblemShapeILNS1_8OperatorE0ELi3EEENS1_10collective14CollectiveConvINS1_47MainloopSm100TmaUmmaWarpSpecializedImplicitGemmILS5_0ELi34ELi3ELi1ELi2EN4cute5tupleIJNSA_1CILi1EEESD_SD_EEEEENSB_IJNSC_ILi64EEENSC_ILi128EEENSB_IJNSC_ILi32EEEEEEEEENS_12float_e4m3_tESL_NSA_8TiledMMAINSA_8MMA_AtomIJNSA_10MMA_TraitsINSA_19SM100_MMA_F8F6F4_SSEJSL_SL_fSG_SH_NSA_17integral_constantINSA_4UMMA5MajorELSS_0EEEST_NSQ_INSR_7ScaleInELSU_0EEESV_EEEEEENSA_6LayoutISE_NSB_IJNSC_ILi0EEESZ_SZ_EEEEENSB_IJNSA_10UnderscoreES12_S12_EEEEENS7_6detail27Sm100ImplicitGemmTileTraitsINSA_20SM90_TMA_LOAD_IM2COLENSA_14ComposedLayoutINSA_7SwizzleILi1ELi4ELi3EEENSA_18smem_ptr_flag_bitsILi8EEENSY_INSB_IJNSC_ILi8EEESI_EEENSB_IJSI_SD_EEEEEEEvEENS16_INSA_13SM90_TMA_LOADES1H_vEEEENS_8epilogue10collective18CollectiveEpilogueINS1M_23Sm100TmaWarpSpecializedILi2ELi2ELi32ELb0ELb0EEEJSK_NSB_IJNSY_ISG_SD_EES1R_EEESL_NSB_IJNSB_IJllllEEESD_SZ_EEESL_S1U_NS1M_6fusion15FusionCallbacksIS1Q_NS1V_17LinearCombinationISL_fSL_fLNS_15FloatRoundStyleE2EEESK_S1S_JEEENSA_5SM1004TMEM4LOAD26SM100_TMEM_LOAD_16dp32b32xES17_NS18_INS19_ILi2ELi4ELi3EEES1C_NSY_INSB_IJS1D_SG_EEENSB_IJSG_SD_EEEEEEENSA_39AutoVectorizingCopyWithAssumedAlignmentILi128EEENSA_21SM90_TMA_STORE_IM2COLES29_S2B_S2B_EEEvvEEEEvNT_6ParamsE --------------------------
	.section	.nv.shared._ZN7cutlass13device_kernelINS_4conv6kernel13ConvUniversalINS1_16ConvProblemShapeILNS1_8OperatorE0ELi3EEENS1_10collective14CollectiveConvINS1_47MainloopSm100TmaUmmaWarpSpecializedImplicitGemmILS5_0ELi34ELi3ELi1ELi2EN4cute5tupleIJNSA_1CILi1EEESD_SD_EEEEENSB_IJNSC_ILi64EEENSC_ILi128EEENSB_IJNSC_ILi32EEEEEEEEENS_12float_e4m3_tESL_NSA_8TiledMMAINSA_8MMA_AtomIJNSA_10MMA_TraitsINSA_19SM100_MMA_F8F6F4_SSEJSL_SL_fSG_SH_NSA_17integral_constantINSA_4UMMA5MajorELSS_0EEEST_NSQ_INSR_7ScaleInELSU_0EEESV_EEEEEENSA_6LayoutISE_NSB_IJNSC_ILi0EEESZ_SZ_EEEEENSB_IJNSA_10UnderscoreES12_S12_EEEEENS7_6detail27Sm100ImplicitGemmTileTraitsINSA_20SM90_TMA_LOAD_IM2COLENSA_14ComposedLayoutINSA_7SwizzleILi1ELi4ELi3EEENSA_18smem_ptr_flag_bitsILi8EEENSY_INSB_IJNSC_ILi8EEESI_EEENSB_IJSI_SD_EEEEEEEvEENS16_INSA_13SM90_TMA_LOADES1H_vEEEENS_8epilogue10collective18CollectiveEpilogueINS1M_23Sm100TmaWarpSpecializedILi2ELi2ELi32ELb0ELb0EEEJSK_NSB_IJNSY_ISG_SD_EES1R_EEESL_NSB_IJNSB_IJllllEEESD_SZ_EEESL_S1U_NS1M_6fusion15FusionCallbacksIS1Q_NS1V_17LinearCombinationISL_fSL_fLNS_15FloatRoundStyleE2EEESK_S1S_JEEENSA_5SM1004TMEM4LOAD26SM100_TMEM_LOAD_16dp32b32xES17_NS18_INS19_ILi2ELi4ELi3EEES1C_NSY_INSB_IJS1D_SG_EEENSB_IJSG_SD_EEEEEEENSA_39AutoVectorizingCopyWithAssumedAlignmentILi128EEENSA_21SM90_TMA_STORE_IM2COLES29_S2B_S2B_EEEvvEEEEvNT_6ParamsE,"aw",@nobits
	.sectionflags	@""
	.align	16
	.zero		1024


//--------------------- .nv.shared.reserved.0     --------------------------
	.section	.nv.shared.reserved.0,"aw",@nobits
	.weak		__nv_reservedSMEM_offset_0_alias
	.size		__nv_reservedSMEM_offset_0_alias, 0, 64
	.other		__nv_reservedSMEM_offset_0_alias,@"STO_CUDA_RESERVED_SHARED STV_DEFAULT"
__nv_reservedSMEM_offset_0_alias:
	.zero		0
.nv.shared.reserved.0:
	.zero		64
	.weak		__nv_reservedSMEM_tcgen05_partition
	.type		__nv_reservedSMEM_tcgen05_partition,@object
	.size		__nv_reservedSMEM_tcgen05_partition,(.L_0 - __nv_reservedSMEM_tcgen05_partition)
__nv_reservedSMEM_tcgen05_partition:
	.zero		32
.L_0:


//--------------------- .nv.global                --------------------------
	.section	.nv.global,"aw",@nobits
.nv.global:
	.type		_ZN39_INTERNAL_7f60bc43_4_k_cu_4e328266_35764cute1_E,@object
	.size		_ZN39_INTERNAL_7f60bc43_4_k_cu_4e328266_35764cute1_E,(_ZN39_INTERNAL_7f60bc43_4_k_cu_4e328266_35764cuda3std3__45__cpo6cbeginE - _ZN39_INTERNAL_7f60bc43_4_k_cu_4e328266_35764cute1_E)
_ZN39_INTERNAL_7f60bc43_4_k_cu_4e328266_35764cute1_E:
	.zero		1
	.type		_ZN39_INTERNAL_7f60bc43_4_k_cu_4e328266_35764cuda3std3__45__cpo6cbeginE,@object
	.size		_ZN39_INTERNAL_7f60bc43_4_k_cu_4e328266_35764cuda3std3__45__cpo6cbeginE,(_ZN39_INTERNAL_7f60bc43_4_k_cu_4e328266_35764cuda3std3__48in_placeE - _ZN39_INTERNAL_7f60bc43_4_k_cu_4e328266_35764cuda3std3__45__cpo6cbeginE)
_ZN39_INTERNAL_7f60bc43_4_k_cu_4e328266_35764cuda3std3__45__cpo6cbeginE:
	.zero		1
	.type		_ZN39_INTERNAL_7f60bc43_4_k_cu_4e328266_35764cuda3std3__48in_placeE,@object
	.size		_ZN39_INTERNAL_7f60bc43_4_k_cu_4e328266_35764cuda3std3__48in_placeE,(_ZN39_INTERNAL_7f60bc43_4_k_cu_4e328266_35764cuda3std6ranges3__45__cpo9iter_moveE - _ZN39_INTERNAL_7f60bc43_4_k_cu_4e328266_35764cuda3std3__48in_placeE)
_ZN39_INTERNAL_7f60bc43_4_k_cu_4e328266_35764cuda3std3__48in_placeE:
	.zero		1
	.type		_ZN39_INTERNAL_7f60bc43_4_k_cu_4e328266_35764cuda3std6ranges3__45__cpo9iter_moveE,@object
	.size		_ZN39_INTERNAL_7f60bc43_4_k_cu_4e328266_35764cuda3std6ranges3__45__cpo9iter_moveE,(_ZN39_INTERNAL_7f60bc43_4_k_cu_4e328266_35764cuda3std3__45__cpo5beginE - _ZN39_INTERNAL_7f60bc43_4_k_cu_4e328266_35764cuda3std6ranges3__45__cpo9iter_moveE)
_ZN39_INTERNAL_7f60bc43_4_k_cu_4e328266_35764cuda3std6ranges3__45__cpo9iter_moveE:
	.zero		1
	.type		_ZN39_INTERNAL_7f60bc43_4_k_cu_4e328266_35764cuda3std3__45__cpo5beginE,@object
	.size		_ZN39_INTERNAL_7f60bc43_4_k_cu_4e328266_35764cuda3std3__45__cpo5beginE,(_ZN39_INTERNAL_7f60bc43_4_k_cu_4e328266_35764cuda3std3__441_GLOBAL__N__7f60bc43_4_k_cu_4e328266_35766ignoreE - _ZN39_INTERNAL_7f60bc43_4_k_cu_4e328266_35764cuda3std3__45__cpo5beginE)
_ZN39_INTERNAL_7f60bc43_4_k_cu_4e328266_35764cuda3std3__45__cpo5beginE:
	.zero		1
	.type		_ZN39_INTERNAL_7f60bc43_4_k_cu_4e328266_35764cuda3std3__441_GLOBAL__N__7f60bc43_4_k_cu_4e328266_35766ignoreE,@object
	.size		_ZN39_INTERNAL_7f60bc43_4_k_cu_4e328266_35764cuda3std3__441_GLOBAL__N__7f60bc43_4_k_cu_4e328266_35766ignoreE,(_ZN39_INTERNAL_7f60bc43_4_k_cu_4e328266_35764cute7productE - _ZN39_INTERNAL_7f60bc43_4_k_cu_4e328266_35764cuda3std3__441_GLOBAL__N__7f60bc43_4_k_cu_4e328266_35766ignoreE)
_ZN39_INTERNAL_7f60bc43_4_k_cu_4e328266_35764cuda3std3__441_GLOBAL__N__7f60bc43_4_k_cu_4e328266_35766ignoreE:
	.zero		1
	.type		_ZN39_INTERNAL_7f60bc43_4_k_cu_4e328266_35764cute7productE,@object
	.size		_ZN39_INTERNAL_7f60bc43_4_k_cu_4e328266_35764cute7productE,(_ZN39_INTERNAL_7f60bc43_4_k_cu_4e328266_35764cuda3std3__45__cpo3endE - _ZN39_INTERNAL_7f60bc43_4_k_cu_4e328266_35764cute7productE)
_ZN39_INTERNAL_7f60bc43_4_k_cu_4e328266_35764cute7productE:
	.zero		1
	.type		_ZN39_INTERNAL_7f60bc43_4_k_cu_4e328266_35764cuda3std3__45__cpo3endE,@object
	.size		_ZN39_INTERNAL_7f60bc43_4_k_cu_4e328266_35764cuda3std3__45__cpo3endE,(_ZN39_INTERNAL_7f60bc43_4_k_cu_4e328266_35764cuda3std3__419piecewise_constructE - _ZN39_INTERNAL_7f60bc43_4_k_cu_4e328266_35764cuda3std3__45__cpo3endE)
_ZN39_INTERNAL_7f60bc43_4_k_cu_4e328266_35764cuda3std3__45__cpo3endE:
	.zero		1
	.type		_ZN39_INTERNAL_7f60bc43_4_k_cu_4e328266_35764cuda3std3__419piecewise_constructE,@object
	.size		_ZN39_INTERNAL_7f60bc43_4_k_cu_4e328266_35764cuda3std3__419piecewise_constructE,(_ZN39_INTERNAL_7f60bc43_4_k_cu_4e328266_35764cuda3std3__45__cpo4cendE - _ZN39_INTERNAL_7f60bc43_4_k_cu_4e328266_35764cuda3std3__419piecewise_constructE)
_ZN39_INTERNAL_7f60bc43_4_k_cu_4e328266_35764cuda3std3__419piecewise_constructE:
	.zero		1
	.type		_ZN39_INTERNAL_7f60bc43_4_k_cu_4e328266_35764cuda3std3__45__cpo4cendE,@object
	.size		_ZN39_INTERNAL_7f60bc43_4_k_cu_4e328266_35764cuda3std3__45__cpo4cendE,(_ZN39_INTERNAL_7f60bc43_4_k_cu_4e328266_35764cuda3std6ranges3__45__cpo4swapE - _ZN39_INTERNAL_7f60bc43_4_k_cu_4e328266_35764cuda3std3__45__cpo4cendE)
_ZN39_INTERNAL_7f60bc43_4_k_cu_4e328266_35764cuda3std3__45__cpo4cendE:
	.zero		1
	.type		_ZN39_INTERNAL_7f60bc43_4_k_cu_4e328266_35764cuda3std6ranges3__45__cpo4swapE,@object
	.size		_ZN39_INTERNAL_7f60bc43_4_k_cu_4e328266_35764cuda3std6ranges3__45__cpo4swapE,(.L_10 - _ZN39_INTERNAL_7f60bc43_4_k_cu_4e328266_35764cuda3std6ranges3__45__cpo4swapE)
_ZN39_INTERNAL_7f60bc43_4_k_cu_4e328266_35764cuda3std6ranges3__45__cpo4swapE:
	.zero		1
.L_10:


//--------------------- .nv.constant0._ZN7cutlass13device_kernelINS_4conv6kernel13ConvUniversalINS1_16ConvProblemShapeILNS1_8OperatorE0ELi3EEENS1_10collective14CollectiveConvINS1_47MainloopSm100TmaUmmaWarpSpecializedImplicitGemmILS5_0ELi34ELi3ELi1ELi2EN4cute5tupleIJNSA_1CILi1EEESD_SD_EEEEENSB_IJNSC_ILi64EEENSC_ILi128EEENSB_IJNSC_ILi32EEEEEEEEENS_12float_e4m3_tESL_NSA_8TiledMMAINSA_8MMA_AtomIJNSA_10MMA_TraitsINSA_19SM100_MMA_F8F6F4_SSEJSL_SL_fSG_SH_NSA_17integral_constantINSA_4UMMA5MajorELSS_0EEEST_NSQ_INSR_7ScaleInELSU_0EEESV_EEEEEENSA_6LayoutISE_NSB_IJNSC_ILi0EEESZ_SZ_EEEEENSB_IJNSA_10UnderscoreES12_S12_EEEEENS7_6detail27Sm100ImplicitGemmTileTraitsINSA_20SM90_TMA_LOAD_IM2COLENSA_14ComposedLayoutINSA_7SwizzleILi1ELi4ELi3EEENSA_18smem_ptr_flag_bitsILi8EEENSY_INSB_IJNSC_ILi8EEESI_EEENSB_IJSI_SD_EEEEEEEvEENS16_INSA_13SM90_TMA_LOADES1H_vEEEENS_8epilogue10collective18CollectiveEpilogueINS1M_23Sm100TmaWarpSpecializedILi2ELi2ELi32ELb0ELb0EEEJSK_NSB_IJNSY_ISG_SD_EES1R_EEESL_NSB_IJNSB_IJllllEEESD_SZ_EEESL_S1U_NS1M_6fusion15FusionCallbacksIS1Q_NS1V_17LinearCombinationISL_fSL_fLNS_15FloatRoundStyleE2EEESK_S1S_JEEENSA_5SM1004TMEM4LOAD26SM100_TMEM_LOAD_16dp32b32xES17_NS18_INS19_ILi2ELi4ELi3EEES1C_NSY_INSB_IJS1D_SG_EEENSB_IJSG_SD_EEEEEEENSA_39AutoVectorizingCopyWithAssumedAlignmentILi128EEENSA_21SM90_TMA_STORE_IM2COLES29_S2B_S2B_EEEvvEEEEvNT_6ParamsE --------------------------
	.section	.nv.constant0._ZN7cutlass13device_kernelINS_4conv6kernel13ConvUniversalINS1_16ConvProblemShapeILNS1_8OperatorE0ELi3EEENS1_10collective14CollectiveConvINS1_47MainloopSm100TmaUmmaWarpSpecializedImplicitGemmILS5_0ELi34ELi3ELi1ELi2EN4cute5tupleIJNSA_1CILi1EEESD_SD_EEEEENSB_IJNSC_ILi64EEENSC_ILi128EEENSB_IJNSC_ILi32EEEEEEEEENS_12float_e4m3_tESL_NSA_8TiledMMAINSA_8MMA_AtomIJNSA_10MMA_TraitsINSA_19SM100_MMA_F8F6F4_SSEJSL_SL_fSG_SH_NSA_17integral_constantINSA_4UMMA5MajorELSS_0EEEST_NSQ_INSR_7ScaleInELSU_0EEESV_EEEEEENSA_6LayoutISE_NSB_IJNSC_ILi0EEESZ_SZ_EEEEENSB_IJNSA_10UnderscoreES12_S12_EEEEENS7_6detail27Sm100ImplicitGemmTileTraitsINSA_20SM90_TMA_LOAD_IM2COLENSA_14ComposedLayoutINSA_7SwizzleILi1ELi4ELi3EEENSA_18smem_ptr_flag_bitsILi8EEENSY_INSB_IJNSC_ILi8EEESI_EEENSB_IJSI_SD_EEEEEEEvEENS16_INSA_13SM90_TMA_LOADES1H_vEEEENS_8epilogue10collective18CollectiveEpilogueINS1M_23Sm100TmaWarpSpecializedILi2ELi2ELi32ELb0ELb0EEEJSK_NSB_IJNSY_ISG_SD_EES1R_EEESL_NSB_IJNSB_IJllllEEESD_SZ_EEESL_S1U_NS1M_6fusion15FusionCallbacksIS1Q_NS1V_17LinearCombinationISL_fSL_fLNS_15FloatRoundStyleE2EEESK_S1S_JEEENSA_5SM1004TMEM4LOAD26SM100_TMEM_LOAD_16dp32b32xES17_NS18_INS19_ILi2ELi4ELi3EEES1C_NSY_INSB_IJS1D_SG_EEENSB_IJSG_SD_EEEEEEENSA_39AutoVectorizingCopyWithAssumedAlignmentILi128EEENSA_21SM90_TMA_STORE_IM2COLES29_S2B_S2B_EEEvvEEEEvNT_6ParamsE,"a",@progbits
	.sectionflags	@""
	.align	4
.nv.constant0._ZN7cutlass13device_kernelINS_4conv6kernel13ConvUniversalINS1_16ConvProblemShapeILNS1_8OperatorE0ELi3EEENS1_10collective14CollectiveConvINS1_47MainloopSm100TmaUmmaWarpSpecializedImplicitGemmILS5_0ELi34ELi3ELi1ELi2EN4cute5tupleIJNSA_1CILi1EEESD_SD_EEEEENSB_IJNSC_ILi64EEENSC_ILi128EEENSB_IJNSC_ILi32EEEEEEEEENS_12float_e4m3_tESL_NSA_8TiledMMAINSA_8MMA_AtomIJNSA_10MMA_TraitsINSA_19SM100_MMA_F8F6F4_SSEJSL_SL_fSG_SH_NSA_17integral_constantINSA_4UMMA5MajorELSS_0EEEST_NSQ_INSR_7ScaleInELSU_0EEESV_EEEEEENSA_6LayoutISE_NSB_IJNSC_ILi0EEESZ_SZ_EEEEENSB_IJNSA_10UnderscoreES12_S12_EEEEENS7_6detail27Sm100ImplicitGemmTileTraitsINSA_20SM90_TMA_LOAD_IM2COLENSA_14ComposedLayoutINSA_7SwizzleILi1ELi4ELi3EEENSA_18smem_ptr_flag_bitsILi8EEENSY_INSB_IJNSC_ILi8EEESI_EEENSB_IJSI_SD_EEEEEEEvEENS16_INSA_13SM90_TMA_LOADES1H_vEEEENS_8epilogue10collective18CollectiveEpilogueINS1M_23Sm100TmaWarpSpecializedILi2ELi2ELi32ELb0ELb0EEEJSK_NSB_IJNSY_ISG_SD_EES1R_EEESL_NSB_IJNSB_IJllllEEESD_SZ_EEESL_S1U_NS1M_6fusion15FusionCallbacksIS1Q_NS1V_17LinearCombinationISL_fSL_fLNS_15FloatRoundStyleE2EEESK_S1S_JEEENSA_5SM1004TMEM4LOAD26SM100_TMEM_LOAD_16dp32b32xES17_NS18_INS19_ILi2ELi4ELi3EEES1C_NSY_INSB_IJS1D_SG_EEENSB_IJSG_SD_EEEEEEENSA_39AutoVectorizingCopyWithAssumedAlignmentILi128EEENSA_21SM90_TMA_STORE_IM2COLES29_S2B_S2B_EEEvvEEEEvNT_6ParamsE:
	.zero		3200


//--------------------- SYMBOLS --------------------------

	.type		.nv.reservedSmem.offset0,@object
	.size		.nv.reservedSmem.offset0,0x4
	.type		.nv.reservedSmem.cap,@object
	.size		.nv.reservedSmem.cap,0x4
	.type		__assertfail,@function
